//
// Generated by NVIDIA NVVM Compiler
//
// Compiler Build ID: CL-36424714
// Cuda compilation tools, release 13.0, V13.0.88
// Based on NVVM 20.0.0
//

.version 9.0
.target sm_100
.address_size 64

	// .globl	_Z22generateSpectrumKernelP6float2S0_jjjff
.global .align 4 .b8 __cudart_i2opi_f[24] = {65, 144, 67, 60, 153, 149, 98, 219, 192, 221, 52, 245, 209, 87, 39, 252, 41, 21, 68, 78, 110, 131, 249, 162};

.visible .entry _Z22generateSpectrumKernelP6float2S0_jjjff(
	.param .u64 .ptr .align 1 _Z22generateSpectrumKernelP6float2S0_jjjff_param_0,
	.param .u64 .ptr .align 1 _Z22generateSpectrumKernelP6float2S0_jjjff_param_1,
	.param .u32 _Z22generateSpectrumKernelP6float2S0_jjjff_param_2,
	.param .u32 _Z22generateSpectrumKernelP6float2S0_jjjff_param_3,
	.param .u32 _Z22generateSpectrumKernelP6float2S0_jjjff_param_4,
	.param .f32 _Z22generateSpectrumKernelP6float2S0_jjjff_param_5,
	.param .f32 _Z22generateSpectrumKernelP6float2S0_jjjff_param_6
)
{
	.local .align 4 .b8 	__local_depot0[28];
	.reg .b64 	%SP;
	.reg .b64 	%SPL;
	.reg .pred 	%p<36>;
	.reg .b32 	%r<176>;
	.reg .b32 	%f<128>;
	.reg .b64 	%rd<85>;
	.reg .b64 	%fd<9>;

	mov.u64 	%SPL, __local_depot0;
	ld.param.u64 	%rd30, [_Z22generateSpectrumKernelP6float2S0_jjjff_param_0];
	ld.param.u64 	%rd31, [_Z22generateSpectrumKernelP6float2S0_jjjff_param_1];
	ld.param.u32 	%r58, [_Z22generateSpectrumKernelP6float2S0_jjjff_param_2];
	ld.param.u32 	%r59, [_Z22generateSpectrumKernelP6float2S0_jjjff_param_3];
	ld.param.u32 	%r60, [_Z22generateSpectrumKernelP6float2S0_jjjff_param_4];
	ld.param.f32 	%f29, [_Z22generateSpectrumKernelP6float2S0_jjjff_param_5];
	ld.param.f32 	%f30, [_Z22generateSpectrumKernelP6float2S0_jjjff_param_6];
	add.u64 	%rd1, %SPL, 0;
	mov.u32 	%r62, %ctaid.x;
	mov.u32 	%r63, %ntid.x;
	mov.u32 	%r64, %tid.x;
	mad.lo.s32 	%r65, %r62, %r63, %r64;
	mov.u32 	%r66, %ctaid.y;
	mov.u32 	%r67, %ntid.y;
	mov.u32 	%r68, %tid.y;
	mad.lo.s32 	%r69, %r66, %r67, %r68;
	mad.lo.s32 	%r1, %r58, %r69, %r65;
	sub.s32 	%r71, %r60, %r69;
	sub.s32 	%r72, %r59, %r65;
	mad.lo.s32 	%r2, %r71, %r58, %r72;
	mad.lo.s32 	%r3, %r59, %r69, %r65;
	neg.s32 	%r73, %r59;
	cvt.rn.f32.s32 	%f31, %r73;
	cvt.rn.f32.u32 	%f32, %r65;
	fma.rn.f32 	%f33, %f31, 0f3F000000, %f32;
	mov.f32 	%f34, 0f40C90FDB;
	div.rn.f32 	%f35, %f34, %f30;
	mul.f32 	%f36, %f33, %f35;
	cvt.rn.f32.u32 	%f37, %r69;
	fma.rn.f32 	%f38, %f31, 0f3F000000, %f37;
	mul.f32 	%f39, %f38, %f35;
	mul.f32 	%f40, %f39, %f39;
	fma.rn.f32 	%f1, %f36, %f36, %f40;
	setp.le.u32 	%p1, %r59, %r65;
	setp.le.u32 	%p2, %r60, %r69;
	or.pred  	%p3, %p1, %p2;
	@%p3 bra 	$L__BB0_34;
	cvta.to.global.u64 	%rd33, %rd30;
	sqrt.rn.f32 	%f41, %f1;
	mul.f32 	%f42, %f41, 0f411CF5C3;
	sqrt.rn.f32 	%f2, %f42;
	mul.wide.u32 	%rd34, %r1, 8;
	add.s64 	%rd35, %rd33, %rd34;
	ld.global.v2.f32 	{%f4, %f3}, [%rd35];
	mul.wide.u32 	%rd36, %r2, 8;
	add.s64 	%rd37, %rd33, %rd36;
	ld.global.v2.f32 	{%f6, %f5}, [%rd37];
	mul.f32 	%f7, %f29, %f2;
	mul.f32 	%f43, %f7, 0f3F22F983;
	cvt.rni.s32.f32 	%r167, %f43;
	cvt.rn.f32.s32 	%f44, %r167;
	fma.rn.f32 	%f45, %f44, 0fBFC90FDA, %f7;
	fma.rn.f32 	%f46, %f44, 0fB3A22168, %f45;
	fma.rn.f32 	%f125, %f44, 0fA7C234C5, %f46;
	abs.f32 	%f9, %f7;
	setp.ltu.f32 	%p4, %f9, 0f47CE4780;
	mov.u32 	%r163, %r167;
	mov.f32 	%f124, %f125;
	@%p4 bra 	$L__BB0_9;
	setp.neu.f32 	%p5, %f9, 0f7F800000;
	@%p5 bra 	$L__BB0_4;
	mov.f32 	%f49, 0f00000000;
	mul.rn.f32 	%f124, %f7, %f49;
	mov.b32 	%r163, 0;
	bra.uni 	$L__BB0_9;
$L__BB0_4:
	mov.b32 	%r5, %f7;
	shl.b32 	%r75, %r5, 8;
	or.b32  	%r6, %r75, -2147483648;
	mov.b64 	%rd75, 0;
	mov.b32 	%r160, 0;
	mov.u64 	%rd73, __cudart_i2opi_f;
	mov.u64 	%rd74, %rd1;
$L__BB0_5:
	.pragma "nounroll";
	ld.global.nc.u32 	%r76, [%rd73];
	mad.wide.u32 	%rd40, %r76, %r6, %rd75;
	shr.u64 	%rd75, %rd40, 32;
	st.local.u32 	[%rd74], %rd40;
	add.s32 	%r160, %r160, 1;
	add.s64 	%rd74, %rd74, 4;
	add.s64 	%rd73, %rd73, 4;
	setp.ne.s32 	%p6, %r160, 6;
	@%p6 bra 	$L__BB0_5;
	shr.u32 	%r77, %r5, 23;
	st.local.u32 	[%rd1+24], %rd75;
	and.b32  	%r9, %r77, 31;
	and.b32  	%r78, %r77, 224;
	add.s32 	%r79, %r78, -128;
	shr.u32 	%r80, %r79, 5;
	mul.wide.u32 	%rd41, %r80, 4;
	sub.s64 	%rd8, %rd1, %rd41;
	ld.local.u32 	%r161, [%rd8+24];
	ld.local.u32 	%r162, [%rd8+20];
	setp.eq.s32 	%p7, %r9, 0;
	@%p7 bra 	$L__BB0_8;
	shf.l.wrap.b32 	%r161, %r162, %r161, %r9;
	ld.local.u32 	%r81, [%rd8+16];
	shf.l.wrap.b32 	%r162, %r81, %r162, %r9;
$L__BB0_8:
	shr.u32 	%r82, %r161, 30;
	shf.l.wrap.b32 	%r83, %r162, %r161, 2;
	shl.b32 	%r84, %r162, 2;
	shr.u32 	%r85, %r83, 31;
	add.s32 	%r86, %r85, %r82;
	neg.s32 	%r87, %r86;
	setp.lt.s32 	%p8, %r5, 0;
	selp.b32 	%r163, %r87, %r86, %p8;
	xor.b32  	%r88, %r83, %r5;
	shr.s32 	%r89, %r83, 31;
	xor.b32  	%r90, %r89, %r83;
	xor.b32  	%r91, %r89, %r84;
	cvt.u64.u32 	%rd42, %r90;
	shl.b64 	%rd43, %rd42, 32;
	cvt.u64.u32 	%rd44, %r91;
	or.b64  	%rd45, %rd43, %rd44;
	cvt.rn.f64.s64 	%fd1, %rd45;
	mul.f64 	%fd2, %fd1, 0d3BF921FB54442D19;
	cvt.rn.f32.f64 	%f47, %fd2;
	neg.f32 	%f48, %f47;
	setp.lt.s32 	%p9, %r88, 0;
	selp.f32 	%f124, %f48, %f47, %p9;
$L__BB0_9:
	setp.ltu.f32 	%p10, %f9, 0f47CE4780;
	add.s32 	%r93, %r163, 1;
	mul.rn.f32 	%f50, %f124, %f124;
	and.b32  	%r94, %r163, 1;
	setp.eq.b32 	%p11, %r94, 1;
	selp.f32 	%f51, %f124, 0f3F800000, %p11;
	fma.rn.f32 	%f52, %f50, %f51, 0f00000000;
	fma.rn.f32 	%f53, %f50, 0f37CBAC00, 0fBAB607ED;
	selp.f32 	%f54, 0fB94D4153, %f53, %p11;
	selp.f32 	%f55, 0f3C0885E4, 0f3D2AAABB, %p11;
	fma.rn.f32 	%f56, %f54, %f50, %f55;
	selp.f32 	%f57, 0fBE2AAAA8, 0fBEFFFFFF, %p11;
	fma.rn.f32 	%f58, %f56, %f50, %f57;
	fma.rn.f32 	%f59, %f58, %f52, %f51;
	and.b32  	%r95, %r93, 2;
	setp.eq.s32 	%p12, %r95, 0;
	mov.f32 	%f60, 0f00000000;
	sub.f32 	%f61, %f60, %f59;
	selp.f32 	%f13, %f59, %f61, %p12;
	@%p10 bra 	$L__BB0_17;
	setp.neu.f32 	%p13, %f9, 0f7F800000;
	@%p13 bra 	$L__BB0_12;
	mov.f32 	%f64, 0f00000000;
	mul.rn.f32 	%f125, %f7, %f64;
	mov.b32 	%r167, 0;
	bra.uni 	$L__BB0_17;
$L__BB0_12:
	mov.b32 	%r18, %f7;
	shl.b32 	%r97, %r18, 8;
	or.b32  	%r19, %r97, -2147483648;
	mov.b64 	%rd78, 0;
	mov.b32 	%r164, 0;
	mov.u64 	%rd76, __cudart_i2opi_f;
	mov.u64 	%rd77, %rd1;
$L__BB0_13:
	.pragma "nounroll";
	ld.global.nc.u32 	%r98, [%rd76];
	mad.wide.u32 	%rd48, %r98, %r19, %rd78;
	shr.u64 	%rd78, %rd48, 32;
	st.local.u32 	[%rd77], %rd48;
	add.s32 	%r164, %r164, 1;
	add.s64 	%rd77, %rd77, 4;
	add.s64 	%rd76, %rd76, 4;
	setp.ne.s32 	%p14, %r164, 6;
	@%p14 bra 	$L__BB0_13;
	shr.u32 	%r99, %r18, 23;
	st.local.u32 	[%rd1+24], %rd78;
	and.b32  	%r22, %r99, 31;
	and.b32  	%r100, %r99, 224;
	add.s32 	%r101, %r100, -128;
	shr.u32 	%r102, %r101, 5;
	mul.wide.u32 	%rd49, %r102, 4;
	sub.s64 	%rd15, %rd1, %rd49;
	ld.local.u32 	%r165, [%rd15+24];
	ld.local.u32 	%r166, [%rd15+20];
	setp.eq.s32 	%p15, %r22, 0;
	@%p15 bra 	$L__BB0_16;
	shf.l.wrap.b32 	%r165, %r166, %r165, %r22;
	ld.local.u32 	%r103, [%rd15+16];
	shf.l.wrap.b32 	%r166, %r103, %r166, %r22;
$L__BB0_16:
	shr.u32 	%r104, %r165, 30;
	shf.l.wrap.b32 	%r105, %r166, %r165, 2;
	shl.b32 	%r106, %r166, 2;
	shr.u32 	%r107, %r105, 31;
	add.s32 	%r108, %r107, %r104;
	neg.s32 	%r109, %r108;
	setp.lt.s32 	%p16, %r18, 0;
	selp.b32 	%r167, %r109, %r108, %p16;
	xor.b32  	%r110, %r105, %r18;
	shr.s32 	%r111, %r105, 31;
	xor.b32  	%r112, %r111, %r105;
	xor.b32  	%r113, %r111, %r106;
	cvt.u64.u32 	%rd50, %r112;
	shl.b64 	%rd51, %rd50, 32;
	cvt.u64.u32 	%rd52, %r113;
	or.b64  	%rd53, %rd51, %rd52;
	cvt.rn.f64.s64 	%fd3, %rd53;
	mul.f64 	%fd4, %fd3, 0d3BF921FB54442D19;
	cvt.rn.f32.f64 	%f62, %fd4;
	neg.f32 	%f63, %f62;
	setp.lt.s32 	%p17, %r110, 0;
	selp.f32 	%f125, %f63, %f62, %p17;
$L__BB0_17:
	mul.rn.f32 	%f65, %f125, %f125;
	and.b32  	%r115, %r167, 1;
	setp.eq.b32 	%p18, %r115, 1;
	selp.f32 	%f66, 0f3F800000, %f125, %p18;
	fma.rn.f32 	%f67, %f65, %f66, 0f00000000;
	fma.rn.f32 	%f68, %f65, 0f37CBAC00, 0fBAB607ED;
	selp.f32 	%f69, %f68, 0fB94D4153, %p18;
	selp.f32 	%f70, 0f3D2AAABB, 0f3C0885E4, %p18;
	fma.rn.f32 	%f71, %f69, %f65, %f70;
	selp.f32 	%f72, 0fBEFFFFFF, 0fBE2AAAA8, %p18;
	fma.rn.f32 	%f73, %f71, %f65, %f72;
	fma.rn.f32 	%f74, %f73, %f67, %f66;
	and.b32  	%r116, %r167, 2;
	setp.eq.s32 	%p19, %r116, 0;
	mov.f32 	%f75, 0f00000000;
	sub.f32 	%f76, %f75, %f74;
	selp.f32 	%f77, %f74, %f76, %p19;
	mul.f32 	%f78, %f4, %f13;
	mul.f32 	%f79, %f3, %f77;
	sub.f32 	%f17, %f78, %f79;
	mul.f32 	%f80, %f4, %f77;
	fma.rn.f32 	%f18, %f3, %f13, %f80;
	neg.f32 	%f81, %f2;
	mul.f32 	%f19, %f29, %f81;
	mul.f32 	%f82, %f19, 0f3F22F983;
	cvt.rni.s32.f32 	%r175, %f82;
	cvt.rn.f32.s32 	%f83, %r175;
	fma.rn.f32 	%f84, %f83, 0fBFC90FDA, %f19;
	fma.rn.f32 	%f85, %f83, 0fB3A22168, %f84;
	fma.rn.f32 	%f127, %f83, 0fA7C234C5, %f85;
	abs.f32 	%f21, %f19;
	setp.ltu.f32 	%p20, %f21, 0f47CE4780;
	mov.u32 	%r171, %r175;
	mov.f32 	%f126, %f127;
	@%p20 bra 	$L__BB0_25;
	setp.neu.f32 	%p21, %f21, 0f7F800000;
	@%p21 bra 	$L__BB0_20;
	mov.f32 	%f88, 0f00000000;
	mul.rn.f32 	%f126, %f19, %f88;
	mov.b32 	%r171, 0;
	bra.uni 	$L__BB0_25;
$L__BB0_20:
	mov.b32 	%r32, %f19;
	shl.b32 	%r118, %r32, 8;
	or.b32  	%r33, %r118, -2147483648;
	mov.b64 	%rd81, 0;
	mov.b32 	%r168, 0;
	mov.u64 	%rd79, __cudart_i2opi_f;
	mov.u64 	%rd80, %rd1;
$L__BB0_21:
	.pragma "nounroll";
	ld.global.nc.u32 	%r119, [%rd79];
	mad.wide.u32 	%rd56, %r119, %r33, %rd81;
	shr.u64 	%rd81, %rd56, 32;
	st.local.u32 	[%rd80], %rd56;
	add.s32 	%r168, %r168, 1;
	add.s64 	%rd80, %rd80, 4;
	add.s64 	%rd79, %rd79, 4;
	setp.ne.s32 	%p22, %r168, 6;
	@%p22 bra 	$L__BB0_21;
	shr.u32 	%r120, %r32, 23;
	st.local.u32 	[%rd1+24], %rd81;
	and.b32  	%r36, %r120, 31;
	and.b32  	%r121, %r120, 224;
	add.s32 	%r122, %r121, -128;
	shr.u32 	%r123, %r122, 5;
	mul.wide.u32 	%rd57, %r123, 4;
	sub.s64 	%rd22, %rd1, %rd57;
	ld.local.u32 	%r169, [%rd22+24];
	ld.local.u32 	%r170, [%rd22+20];
	setp.eq.s32 	%p23, %r36, 0;
	@%p23 bra 	$L__BB0_24;
	shf.l.wrap.b32 	%r169, %r170, %r169, %r36;
	ld.local.u32 	%r124, [%rd22+16];
	shf.l.wrap.b32 	%r170, %r124, %r170, %r36;
$L__BB0_24:
	shr.u32 	%r125, %r169, 30;
	shf.l.wrap.b32 	%r126, %r170, %r169, 2;
	shl.b32 	%r127, %r170, 2;
	shr.u32 	%r128, %r126, 31;
	add.s32 	%r129, %r128, %r125;
	neg.s32 	%r130, %r129;
	setp.lt.s32 	%p24, %r32, 0;
	selp.b32 	%r171, %r130, %r129, %p24;
	xor.b32  	%r131, %r126, %r32;
	shr.s32 	%r132, %r126, 31;
	xor.b32  	%r133, %r132, %r126;
	xor.b32  	%r134, %r132, %r127;
	cvt.u64.u32 	%rd58, %r133;
	shl.b64 	%rd59, %rd58, 32;
	cvt.u64.u32 	%rd60, %r134;
	or.b64  	%rd61, %rd59, %rd60;
	cvt.rn.f64.s64 	%fd5, %rd61;
	mul.f64 	%fd6, %fd5, 0d3BF921FB54442D19;
	cvt.rn.f32.f64 	%f86, %fd6;
	neg.f32 	%f87, %f86;
	setp.lt.s32 	%p25, %r131, 0;
	selp.f32 	%f126, %f87, %f86, %p25;
$L__BB0_25:
	setp.ltu.f32 	%p26, %f21, 0f47CE4780;
	add.s32 	%r136, %r171, 1;
	mul.rn.f32 	%f89, %f126, %f126;
	and.b32  	%r137, %r171, 1;
	setp.eq.b32 	%p27, %r137, 1;
	selp.f32 	%f90, %f126, 0f3F800000, %p27;
	fma.rn.f32 	%f91, %f89, %f90, 0f00000000;
	fma.rn.f32 	%f92, %f89, 0f37CBAC00, 0fBAB607ED;
	selp.f32 	%f93, 0fB94D4153, %f92, %p27;
	selp.f32 	%f94, 0f3C0885E4, 0f3D2AAABB, %p27;
	fma.rn.f32 	%f95, %f93, %f89, %f94;
	selp.f32 	%f96, 0fBE2AAAA8, 0fBEFFFFFF, %p27;
	fma.rn.f32 	%f97, %f95, %f89, %f96;
	fma.rn.f32 	%f98, %f97, %f91, %f90;
	and.b32  	%r138, %r136, 2;
	setp.eq.s32 	%p28, %r138, 0;
	mov.f32 	%f99, 0f00000000;
	sub.f32 	%f100, %f99, %f98;
	selp.f32 	%f25, %f98, %f100, %p28;
	@%p26 bra 	$L__BB0_33;
	setp.neu.f32 	%p29, %f21, 0f7F800000;
	@%p29 bra 	$L__BB0_28;
	mov.f32 	%f103, 0f00000000;
	mul.rn.f32 	%f127, %f19, %f103;
	mov.b32 	%r175, 0;
	bra.uni 	$L__BB0_33;
$L__BB0_28:
	mov.b32 	%r45, %f19;
	shl.b32 	%r140, %r45, 8;
	or.b32  	%r46, %r140, -2147483648;
	mov.b64 	%rd84, 0;
	mov.b32 	%r172, 0;
	mov.u64 	%rd82, __cudart_i2opi_f;
	mov.u64 	%rd83, %rd1;
$L__BB0_29:
	.pragma "nounroll";
	ld.global.nc.u32 	%r141, [%rd82];
	mad.wide.u32 	%rd64, %r141, %r46, %rd84;
	shr.u64 	%rd84, %rd64, 32;
	st.local.u32 	[%rd83], %rd64;
	add.s32 	%r172, %r172, 1;
	add.s64 	%rd83, %rd83, 4;
	add.s64 	%rd82, %rd82, 4;
	setp.ne.s32 	%p30, %r172, 6;
	@%p30 bra 	$L__BB0_29;
	shr.u32 	%r142, %r45, 23;
	st.local.u32 	[%rd1+24], %rd84;
	and.b32  	%r49, %r142, 31;
	and.b32  	%r143, %r142, 224;
	add.s32 	%r144, %r143, -128;
	shr.u32 	%r145, %r144, 5;
	mul.wide.u32 	%rd65, %r145, 4;
	sub.s64 	%rd29, %rd1, %rd65;
	ld.local.u32 	%r173, [%rd29+24];
	ld.local.u32 	%r174, [%rd29+20];
	setp.eq.s32 	%p31, %r49, 0;
	@%p31 bra 	$L__BB0_32;
	shf.l.wrap.b32 	%r173, %r174, %r173, %r49;
	ld.local.u32 	%r146, [%rd29+16];
	shf.l.wrap.b32 	%r174, %r146, %r174, %r49;
$L__BB0_32:
	shr.u32 	%r147, %r173, 30;
	shf.l.wrap.b32 	%r148, %r174, %r173, 2;
	shl.b32 	%r149, %r174, 2;
	shr.u32 	%r150, %r148, 31;
	add.s32 	%r151, %r150, %r147;
	neg.s32 	%r152, %r151;
	setp.lt.s32 	%p32, %r45, 0;
	selp.b32 	%r175, %r152, %r151, %p32;
	xor.b32  	%r153, %r148, %r45;
	shr.s32 	%r154, %r148, 31;
	xor.b32  	%r155, %r154, %r148;
	xor.b32  	%r156, %r154, %r149;
	cvt.u64.u32 	%rd66, %r155;
	shl.b64 	%rd67, %rd66, 32;
	cvt.u64.u32 	%rd68, %r156;
	or.b64  	%rd69, %rd67, %rd68;
	cvt.rn.f64.s64 	%fd7, %rd69;
	mul.f64 	%fd8, %fd7, 0d3BF921FB54442D19;
	cvt.rn.f32.f64 	%f101, %fd8;
	neg.f32 	%f102, %f101;
	setp.lt.s32 	%p33, %r153, 0;
	selp.f32 	%f127, %f102, %f101, %p33;
$L__BB0_33:
	mul.rn.f32 	%f104, %f127, %f127;
	and.b32  	%r158, %r175, 1;
	setp.eq.b32 	%p34, %r158, 1;
	selp.f32 	%f105, 0f3F800000, %f127, %p34;
	fma.rn.f32 	%f106, %f104, %f105, 0f00000000;
	fma.rn.f32 	%f107, %f104, 0f37CBAC00, 0fBAB607ED;
	selp.f32 	%f108, %f107, 0fB94D4153, %p34;
	selp.f32 	%f109, 0f3D2AAABB, 0f3C0885E4, %p34;
	fma.rn.f32 	%f110, %f108, %f104, %f109;
	selp.f32 	%f111, 0fBEFFFFFF, 0fBE2AAAA8, %p34;
	fma.rn.f32 	%f112, %f110, %f104, %f111;
	fma.rn.f32 	%f113, %f112, %f106, %f105;
	and.b32  	%r159, %r175, 2;
	setp.eq.s32 	%p35, %r159, 0;
	mov.f32 	%f114, 0f00000000;
	sub.f32 	%f115, %f114, %f113;
	selp.f32 	%f116, %f113, %f115, %p35;
	mul.f32 	%f117, %f5, %f116;
	fma.rn.f32 	%f118, %f6, %f25, %f117;
	mul.f32 	%f119, %f6, %f116;
	mul.f32 	%f120, %f5, %f25;
	sub.f32 	%f121, %f119, %f120;
	add.f32 	%f122, %f17, %f118;
	add.f32 	%f123, %f18, %f121;
	cvta.to.global.u64 	%rd70, %rd31;
	mul.wide.u32 	%rd71, %r3, 8;
	add.s64 	%rd72, %rd70, %rd71;
	st.global.v2.f32 	[%rd72], {%f122, %f123};
$L__BB0_34:
	ret;

}
	// .globl	_Z21updateHeightmapKernelPfP6float2j
.visible .entry _Z21updateHeightmapKernelPfP6float2j(
	.param .u64 .ptr .align 1 _Z21updateHeightmapKernelPfP6float2j_param_0,
	.param .u64 .ptr .align 1 _Z21updateHeightmapKernelPfP6float2j_param_1,
	.param .u32 _Z21updateHeightmapKernelPfP6float2j_param_2
)
{
	.reg .pred 	%p<2>;
	.reg .b32 	%r<13>;
	.reg .b32 	%f<4>;
	.reg .b64 	%rd<9>;

	ld.param.u64 	%rd1, [_Z21updateHeightmapKernelPfP6float2j_param_0];
	ld.param.u64 	%rd2, [_Z21updateHeightmapKernelPfP6float2j_param_1];
	ld.param.u32 	%r1, [_Z21updateHeightmapKernelPfP6float2j_param_2];
	cvta.to.global.u64 	%rd3, %rd1;
	cvta.to.global.u64 	%rd4, %rd2;
	mov.u32 	%r2, %ctaid.x;
	mov.u32 	%r3, %ntid.x;
	mov.u32 	%r4, %tid.x;
	mad.lo.s32 	%r5, %r2, %r3, %r4;
	mov.u32 	%r6, %ctaid.y;
	mov.u32 	%r7, %ntid.y;
	mov.u32 	%r8, %tid.y;
	mad.lo.s32 	%r9, %r6, %r7, %r8;
	mad.lo.s32 	%r10, %r1, %r9, %r5;
	add.s32 	%r11, %r5, %r9;
	and.b32  	%r12, %r11, 1;
	setp.eq.b32 	%p1, %r12, 1;
	mul.wide.u32 	%rd5, %r10, 8;
	add.s64 	%rd6, %rd4, %rd5;
	ld.global.f32 	%f1, [%rd6];
	neg.f32 	%f2, %f1;
	selp.f32 	%f3, %f2, %f1, %p1;
	mul.wide.u32 	%rd7, %r10, 4;
	add.s64 	%rd8, %rd3, %rd7;
	st.global.f32 	[%rd8], %f3;
	ret;

}
	// .globl	_Z20calculateSlopeKernelPfP6float2jj
.visible .entry _Z20calculateSlopeKernelPfP6float2jj(
	.param .u64 .ptr .align 1 _Z20calculateSlopeKernelPfP6float2jj_param_0,
	.param .u64 .ptr .align 1 _Z20calculateSlopeKernelPfP6float2jj_param_1,
	.param .u32 _Z20calculateSlopeKernelPfP6float2jj_param_2,
	.param .u32 _Z20calculateSlopeKernelPfP6float2jj_param_3
)
{
	.reg .pred 	%p<8>;
	.reg .b32 	%r<18>;
	.reg .b32 	%f<12>;
	.reg .b64 	%rd<15>;

	ld.param.u64 	%rd1, [_Z20calculateSlopeKernelPfP6float2jj_param_0];
	ld.param.u64 	%rd2, [_Z20calculateSlopeKernelPfP6float2jj_param_1];
	ld.param.u32 	%r2, [_Z20calculateSlopeKernelPfP6float2jj_param_2];
	ld.param.u32 	%r3, [_Z20calculateSlopeKernelPfP6float2jj_param_3];
	mov.u32 	%r4, %ctaid.x;
	mov.u32 	%r5, %ntid.x;
	mov.u32 	%r6, %tid.x;
	mad.lo.s32 	%r7, %r4, %r5, %r6;
	mov.u32 	%r8, %ctaid.y;
	mov.u32 	%r9, %ntid.y;
	mov.u32 	%r10, %tid.y;
	mad.lo.s32 	%r11, %r8, %r9, %r10;
	mad.lo.s32 	%r1, %r2, %r11, %r7;
	setp.eq.s32 	%p1, %r7, 0;
	setp.eq.s32 	%p2, %r11, 0;
	or.pred  	%p3, %p1, %p2;
	add.s32 	%r12, %r2, -1;
	setp.ge.u32 	%p4, %r7, %r12;
	or.pred  	%p5, %p3, %p4;
	add.s32 	%r13, %r3, -1;
	setp.ge.u32 	%p6, %r11, %r13;
	mov.f32 	%f10, 0f00000000;
	or.pred  	%p7, %p5, %p6;
	mov.f32 	%f11, %f10;
	@%p7 bra 	$L__BB2_2;
	cvta.to.global.u64 	%rd3, %rd1;
	add.s32 	%r14, %r1, 1;
	mul.wide.u32 	%rd4, %r14, 4;
	add.s64 	%rd5, %rd3, %rd4;
	ld.global.f32 	%f6, [%rd5];
	add.s32 	%r15, %r1, -1;
	mul.wide.u32 	%rd6, %r15, 4;
	add.s64 	%rd7, %rd3, %rd6;
	ld.global.f32 	%f7, [%rd7];
	sub.f32 	%f11, %f6, %f7;
	add.s32 	%r16, %r1, %r2;
	mul.wide.u32 	%rd8, %r16, 4;
	add.s64 	%rd9, %rd3, %rd8;
	ld.global.f32 	%f8, [%rd9];
	sub.s32 	%r17, %r1, %r2;
	mul.wide.u32 	%rd10, %r17, 4;
	add.s64 	%rd11, %rd3, %rd10;
	ld.global.f32 	%f9, [%rd11];
	sub.f32 	%f10, %f8, %f9;
$L__BB2_2:
	cvta.to.global.u64 	%rd12, %rd2;
	mul.wide.u32 	%rd13, %r1, 8;
	add.s64 	%rd14, %rd12, %rd13;
	st.global.v2.f32 	[%rd14], {%f11, %f10};
	ret;

}


// ===== COMPILED SASS (sm_100) =====

	.target	sm_100

	.elftype	@"ET_EXEC"


//--------------------- .note.nv.tkinfo           --------------------------
	.section	.note.nv.tkinfo,"",@"SHT_NOTE"
	.sectionflags	@"SHF_NOTE_NV_TKINFO"
	.tkinfo
        /*0018*/ 	.word	0x00000002
        /*0030*/ 	.string	""
        /*0030*/ 	.string	"ptxas"
        /*0030*/ 	.string	"Cuda compilation tools, release 13.0, V13.0.88"
        /*0030*/ 	.string	"Build cuda_13.0.r13.0/compiler.36424714_0"
        /*0030*/ 	.string	"-arch sm_100 -m 64 "



//--------------------- .note.nv.cuinfo           --------------------------
	.section	.note.nv.cuinfo,"",@"SHT_NOTE"
	.sectionflags	@"SHF_NOTE_NV_CUINFO"
        /*0018*/ 	.short	0x0002
        /*001a*/ 	.short	0x0064
        /*001c*/ 	.short	0x0082
	.zero		2


//--------------------- .nv.info                  --------------------------
	.section	.nv.info,"",@"SHT_CUDA_INFO"
	.align	4


	//----- nvinfo : EIATTR_REGCOUNT
	.align		4
        /*0000*/ 	.byte	0x04, 0x2f
        /*0002*/ 	.short	(.L_2 - .L_1)
	.align		4
.L_1:
        /*0004*/ 	.word	index@(_Z22generateSpectrumKernelP6float2S0_jjjff)
        /*0008*/ 	.word	0x00000019


	//----- nvinfo : EIATTR_FRAME_SIZE
	.align		4
.L_2:
        /*000c*/ 	.byte	0x04, 0x11
        /*000e*/ 	.short	(.L_4 - .L_3)
	.align		4
.L_3:
        /*0010*/ 	.word	index@($__internal_1_$__cuda_sm3x_div_rn_noftz_f32_slowpath)
        /*0014*/ 	.word	0x00000020


	//----- nvinfo : EIATTR_FRAME_SIZE
	.align		4
.L_4:
        /*0018*/ 	.byte	0x04, 0x11
        /*001a*/ 	.short	(.L_6 - .L_5)
	.align		4
.L_5:
        /*001c*/ 	.word	index@($__internal_0_$__cuda_sm20_sqrt_rn_f32_slowpath)
        /*0020*/ 	.word	0x00000020


	//----- nvinfo : EIATTR_FRAME_SIZE
	.align		4
.L_6:
        /*0024*/ 	.byte	0x04, 0x11
        /*0026*/ 	.short	(.L_8 - .L_7)
	.align		4
.L_7:
        /*0028*/ 	.word	index@(_Z22generateSpectrumKernelP6float2S0_jjjff)
        /*002c*/ 	.word	0x00000020


	//----- nvinfo : EIATTR_REGCOUNT
	.align		4
.L_8:
        /*0030*/ 	.byte	0x04, 0x2f
        /*0032*/ 	.short	(.L_10 - .L_9)
	.align		4
.L_9:
        /*0034*/ 	.word	index@(_Z21updateHeightmapKernelPfP6float2j)
        /*0038*/ 	.word	0x0000000c


	//----- nvinfo : EIATTR_FRAME_SIZE
	.align		4
.L_10:
        /*003c*/ 	.byte	0x04, 0x11
        /*003e*/ 	.short	(.L_12 - .L_11)
	.align		4
.L_11:
        /*0040*/ 	.word	index@(_Z21updateHeightmapKernelPfP6float2j)
        /*0044*/ 	.word	0x00000000


	//----- nvinfo : EIATTR_REGCOUNT
	.align		4
.L_12:
        /*0048*/ 	.byte	0x04, 0x2f
        /*004a*/ 	.short	(.L_14 - .L_13)
	.align		4
.L_13:
        /*004c*/ 	.word	index@(_Z20calculateSlopeKernelPfP6float2jj)
        /*0050*/ 	.word	0x00000012


	//----- nvinfo : EIATTR_FRAME_SIZE
	.align		4
.L_14:
        /*0054*/ 	.byte	0x04, 0x11
        /*0056*/ 	.short	(.L_16 - .L_15)
	.align		4
.L_15:
        /*0058*/ 	.word	index@(_Z20calculateSlopeKernelPfP6float2jj)
        /*005c*/ 	.word	0x00000000


	//----- nvinfo : EIATTR_MIN_STACK_SIZE
	.align		4
.L_16:
        /*0060*/ 	.byte	0x04, 0x12
        /*0062*/ 	.short	(.L_18 - .L_17)
	.align		4
.L_17:
        /*0064*/ 	.word	index@(_Z20calculateSlopeKernelPfP6float2jj)
        /*0068*/ 	.word	0x00000000


	//----- nvinfo : EIATTR_MIN_STACK_SIZE
	.align		4
.L_18:
        /*006c*/ 	.byte	0x04, 0x12
        /*006e*/ 	.short	(.L_20 - .L_19)
	.align		4
.L_19:
        /*0070*/ 	.word	index@(_Z21updateHeightmapKernelPfP6float2j)
        /*0074*/ 	.word	0x00000000


	//----- nvinfo : EIATTR_MIN_STACK_SIZE
	.align		4
.L_20:
        /*0078*/ 	.byte	0x04, 0x12
        /*007a*/ 	.short	(.L_22 - .L_21)
	.align		4
.L_21:
        /*007c*/ 	.word	index@(_Z22generateSpectrumKernelP6float2S0_jjjff)
        /*0080*/ 	.word	0x00000020
.L_22:


//--------------------- .nv.compat                --------------------------
	.section	.nv.compat,"",@"SHT_CUDA_COMPAT_INFO"
	.align	4
        /*0000*/ 	.byte	0x02, 0x09, 0x00, 0x00, 0x02, 0x02, 0x01, 0x00, 0x02, 0x05, 0x05, 0x00, 0x03, 0x07, 0x01, 0x01
        /*0010*/ 	.byte	0x02, 0x03, 0x00, 0x00, 0x02, 0x06, 0x01, 0x00, 0x04, 0x0b, 0x08, 0x00, 0x01, 0x00, 0x00, 0x00
        /*0020*/ 	.byte	0x00, 0x00, 0x00, 0x00


//--------------------- .nv.info._Z20calculateSlopeKernelPfP6float2jj --------------------------
	.section	.nv.info._Z20calculateSlopeKernelPfP6float2jj,"",@"SHT_CUDA_INFO"
	.sectionflags	@""
	.align	4


	//----- nvinfo : EIATTR_CUDA_API_VERSION
	.align		4
        /*0000*/ 	.byte	0x04, 0x37
        /*0002*/ 	.short	(.L_24 - .L_23)
.L_23:
        /*0004*/ 	.word	0x00000082


	//----- nvinfo : EIATTR_KPARAM_INFO
	.align		4
.L_24:
        /*0008*/ 	.byte	0x04, 0x17
        /*000a*/ 	.short	(.L_26 - .L_25)
.L_25:
        /*000c*/ 	.word	0x00000000
        /*0010*/ 	.short	0x0003
        /*0012*/ 	.short	0x0014
        /*0014*/ 	.byte	0x00, 0xf0, 0x11, 0x00


	//----- nvinfo : EIATTR_KPARAM_INFO
	.align		4
.L_26:
        /*0018*/ 	.byte	0x04, 0x17
        /*001a*/ 	.short	(.L_28 - .L_27)
.L_27:
        /*001c*/ 	.word	0x00000000
        /*0020*/ 	.short	0x0002
        /*0022*/ 	.short	0x0010
        /*0024*/ 	.byte	0x00, 0xf0, 0x11, 0x00


	//----- nvinfo : EIATTR_KPARAM_INFO
	.align		4
.L_28:
        /*0028*/ 	.byte	0x04, 0x17
        /*002a*/ 	.short	(.L_30 - .L_29)
.L_29:
        /*002c*/ 	.word	0x00000000
        /*0030*/ 	.short	0x0001
        /*0032*/ 	.short	0x0008
        /*0034*/ 	.byte	0x00, 0xf5, 0x21, 0x00


	//----- nvinfo : EIATTR_KPARAM_INFO
	.align		4
.L_30:
        /*0038*/ 	.byte	0x04, 0x17
        /*003a*/ 	.short	(.L_32 - .L_31)
.L_31:
        /*003c*/ 	.word	0x00000000
        /*0040*/ 	.short	0x0000
        /*0042*/ 	.short	0x0000
        /*0044*/ 	.byte	0x00, 0xf5, 0x21, 0x00


	//----- nvinfo : EIATTR_SPARSE_MMA_MASK
	.align		4
.L_32:
        /*0048*/ 	.byte	0x03, 0x50
        /*004a*/ 	.short	0x0000


	//----- nvinfo : EIATTR_MAXREG_COUNT
	.align		4
        /*004c*/ 	.byte	0x03, 0x1b
        /*004e*/ 	.short	0x00ff


	//----- nvinfo : EIATTR_MERCURY_ISA_VERSION
	.align		4
        /*0050*/ 	.byte	0x03, 0x5f
        /*0052*/ 	.short	0x0101


	//----- nvinfo : EIATTR_VRC_CTA_INIT_COUNT
	.align		4
        /*0054*/ 	.byte	0x02, 0x4a
	.zero		1
	.zero		1


	//----- nvinfo : EIATTR_EXIT_INSTR_OFFSETS
	.align		4
        /*0058*/ 	.byte	0x04, 0x1c
        /*005a*/ 	.short	(.L_34 - .L_33)


	//   ....[0]....
.L_33:
        /*005c*/ 	.word	0x00000250


	//----- nvinfo : EIATTR_CBANK_PARAM_SIZE
	.align		4
.L_34:
        /*0060*/ 	.byte	0x03, 0x19
        /*0062*/ 	.short	0x0018


	//----- nvinfo : EIATTR_PARAM_CBANK
	.align		4
        /*0064*/ 	.byte	0x04, 0x0a
        /*0066*/ 	.short	(.L_36 - .L_35)
	.align		4
.L_35:
        /*0068*/ 	.word	index@(.nv.constant0._Z20calculateSlopeKernelPfP6float2jj)
        /*006c*/ 	.short	0x0380
        /*006e*/ 	.short	0x0018


	//----- nvinfo : EIATTR_SW_WAR
	.align		4
.L_36:
        /*0070*/ 	.byte	0x04, 0x36
        /*0072*/ 	.short	(.L_38 - .L_37)
.L_37:
        /*0074*/ 	.word	0x00000008
.L_38:


//--------------------- .nv.info._Z21updateHeightmapKernelPfP6float2j --------------------------
	.section	.nv.info._Z21updateHeightmapKernelPfP6float2j,"",@"SHT_CUDA_INFO"
	.sectionflags	@""
	.align	4


	//----- nvinfo : EIATTR_CUDA_API_VERSION
	.align		4
        /*0000*/ 	.byte	0x04, 0x37
        /*0002*/ 	.short	(.L_40 - .L_39)
.L_39:
        /*0004*/ 	.word	0x00000082


	//----- nvinfo : EIATTR_KPARAM_INFO
	.align		4
.L_40:
        /*0008*/ 	.byte	0x04, 0x17
        /*000a*/ 	.short	(.L_42 - .L_41)
.L_41:
        /*000c*/ 	.word	0x00000000
        /*0010*/ 	.short	0x0002
        /*0012*/ 	.short	0x0010
        /*0014*/ 	.byte	0x00, 0xf0, 0x11, 0x00


	//----- nvinfo : EIATTR_KPARAM_INFO
	.align		4
.L_42:
        /*0018*/ 	.byte	0x04, 0x17
        /*001a*/ 	.short	(.L_44 - .L_43)
.L_43:
        /*001c*/ 	.word	0x00000000
        /*0020*/ 	.short	0x0001
        /*0022*/ 	.short	0x0008
        /*0024*/ 	.byte	0x00, 0xf5, 0x21, 0x00


	//----- nvinfo : EIATTR_KPARAM_INFO
	.align		4
.L_44:
        /*0028*/ 	.byte	0x04, 0x17
        /*002a*/ 	.short	(.L_46 - .L_45)
.L_45:
        /*002c*/ 	.word	0x00000000
        /*0030*/ 	.short	0x0000
        /*0032*/ 	.short	0x0000
        /*0034*/ 	.byte	0x00, 0xf5, 0x21, 0x00


	//----- nvinfo : EIATTR_SPARSE_MMA_MASK
	.align		4
.L_46:
        /*0038*/ 	.byte	0x03, 0x50
        /*003a*/ 	.short	0x0000


	//----- nvinfo : EIATTR_MAXREG_COUNT
	.align		4
        /*003c*/ 	.byte	0x03, 0x1b
        /*003e*/ 	.short	0x00ff


	//----- nvinfo : EIATTR_MERCURY_ISA_VERSION
	.align		4
        /*0040*/ 	.byte	0x03, 0x5f
        /*0042*/ 	.short	0x0101


	//----- nvinfo : EIATTR_VRC_CTA_INIT_COUNT
	.align		4
        /*0044*/ 	.byte	0x02, 0x4a
	.zero		1
	.zero		1


	//----- nvinfo : EIATTR_EXIT_INSTR_OFFSETS
	.align		4
        /*0048*/ 	.byte	0x04, 0x1c
        /*004a*/ 	.short	(.L_48 - .L_47)


	//   ....[0]....
.L_47:
        /*004c*/ 	.word	0x00000160


	//----- nvinfo : EIATTR_CBANK_PARAM_SIZE
	.align		4
.L_48:
        /*0050*/ 	.byte	0x03, 0x19
        /*0052*/ 	.short	0x0014


	//----- nvinfo : EIATTR_PARAM_CBANK
	.align		4
        /*0054*/ 	.byte	0x04, 0x0a
        /*0056*/ 	.short	(.L_50 - .L_49)
	.align		4
.L_49:
        /*0058*/ 	.word	index@(.nv.constant0._Z21updateHeightmapKernelPfP6float2j)
        /*005c*/ 	.short	0x0380
        /*005e*/ 	.short	0x0014


	//----- nvinfo : EIATTR_SW_WAR
	.align		4
.L_50:
        /*0060*/ 	.byte	0x04, 0x36
        /*0062*/ 	.short	(.L_52 - .L_51)
.L_51:
        /*0064*/ 	.word	0x00000008
.L_52:


//--------------------- .nv.info._Z22generateSpectrumKernelP6float2S0_jjjff --------------------------
	.section	.nv.info._Z22generateSpectrumKernelP6float2S0_jjjff,"",@"SHT_CUDA_INFO"
	.sectionflags	@""
	.align	4


	//----- nvinfo : EIATTR_CUDA_API_VERSION
	.align		4
        /*0000*/ 	.byte	0x04, 0x37
        /*0002*/ 	.short	(.L_54 - .L_53)
.L_53:
        /*0004*/ 	.word	0x00000082


	//----- nvinfo : EIATTR_KPARAM_INFO
	.align		4
.L_54:
        /*0008*/ 	.byte	0x04, 0x17
        /*000a*/ 	.short	(.L_56 - .L_55)
.L_55:
        /*000c*/ 	.word	0x00000000
        /*0010*/ 	.short	0x0006
        /*0012*/ 	.short	0x0020
        /*0014*/ 	.byte	0x00, 0xf0, 0x11, 0x00


	//----- nvinfo : EIATTR_KPARAM_INFO
	.align		4
.L_56:
        /*0018*/ 	.byte	0x04, 0x17
        /*001a*/ 	.short	(.L_58 - .L_57)
.L_57:
        /*001c*/ 	.word	0x00000000
        /*0020*/ 	.short	0x0005
        /*0022*/ 	.short	0x001c
        /*0024*/ 	.byte	0x00, 0xf0, 0x11, 0x00


	//----- nvinfo : EIATTR_KPARAM_INFO
	.align		4
.L_58:
        /*0028*/ 	.byte	0x04, 0x17
        /*002a*/ 	.short	(.L_60 - .L_59)
.L_59:
        /*002c*/ 	.word	0x00000000
        /*0030*/ 	.short	0x0004
        /*0032*/ 	.short	0x0018
        /*0034*/ 	.byte	0x00, 0xf0, 0x11, 0x00


	//----- nvinfo : EIATTR_KPARAM_INFO
	.align		4
.L_60:
        /*0038*/ 	.byte	0x04, 0x17
        /*003a*/ 	.short	(.L_62 - .L_61)
.L_61:
        /*003c*/ 	.word	0x00000000
        /*0040*/ 	.short	0x0003
        /*0042*/ 	.short	0x0014
        /*0044*/ 	.byte	0x00, 0xf0, 0x11, 0x00


	//----- nvinfo : EIATTR_KPARAM_INFO
	.align		4
.L_62:
        /*0048*/ 	.byte	0x04, 0x17
        /*004a*/ 	.short	(.L_64 - .L_63)
.L_63:
        /*004c*/ 	.word	0x00000000
        /*0050*/ 	.short	0x0002
        /*0052*/ 	.short	0x0010
        /*0054*/ 	.byte	0x00, 0xf0, 0x11, 0x00


	//----- nvinfo : EIATTR_KPARAM_INFO
	.align		4
.L_64:
        /*0058*/ 	.byte	0x04, 0x17
        /*005a*/ 	.short	(.L_66 - .L_65)
.L_65:
        /*005c*/ 	.word	0x00000000
        /*0060*/ 	.short	0x0001
        /*0062*/ 	.short	0x0008
        /*0064*/ 	.byte	0x00, 0xf5, 0x21, 0x00


	//----- nvinfo : EIATTR_KPARAM_INFO
	.align		4
.L_66:
        /*0068*/ 	.byte	0x04, 0x17
        /*006a*/ 	.short	(.L_68 - .L_67)
.L_67:
        /*006c*/ 	.word	0x00000000
        /*0070*/ 	.short	0x0000
        /*0072*/ 	.short	0x0000
        /*0074*/ 	.byte	0x00, 0xf5, 0x21, 0x00


	//----- nvinfo : EIATTR_SPARSE_MMA_MASK
	.align		4
.L_68:
        /*0078*/ 	.byte	0x03, 0x50
        /*007a*/ 	.short	0x0000


	//----- nvinfo : EIATTR_MAXREG_COUNT
	.align		4
        /*007c*/ 	.byte	0x03, 0x1b
        /*007e*/ 	.short	0x00ff


	//----- nvinfo : EIATTR_MERCURY_ISA_VERSION
	.align		4
        /*0080*/ 	.byte	0x03, 0x5f
        /*0082*/ 	.short	0x0101


	//----- nvinfo : EIATTR_VRC_CTA_INIT_COUNT
	.align		4
        /*0084*/ 	.byte	0x02, 0x4a
	.zero		1
	.zero		1


	//----- nvinfo : EIATTR_EXIT_INSTR_OFFSETS
	.align		4
        /*0088*/ 	.byte	0x04, 0x1c
        /*008a*/ 	.short	(.L_70 - .L_69)


	//   ....[0]....
.L_69:
        /*008c*/ 	.word	0x000002c0


	//   ....[1]....
        /*0090*/ 	.word	0x000019f0


	//----- nvinfo : EIATTR_CRS_STACK_SIZE
	.align		4
.L_70:
        /*0094*/ 	.byte	0x04, 0x1e
        /*0096*/ 	.short	(.L_72 - .L_71)
.L_71:
        /*0098*/ 	.word	0x00000000


	//----- nvinfo : EIATTR_CBANK_PARAM_SIZE
	.align		4
.L_72:
        /*009c*/ 	.byte	0x03, 0x19
        /*009e*/ 	.short	0x0024


	//----- nvinfo : EIATTR_PARAM_CBANK
	.align		4
        /*00a0*/ 	.byte	0x04, 0x0a
        /*00a2*/ 	.short	(.L_74 - .L_73)
	.align		4
.L_73:
        /*00a4*/ 	.word	index@(.nv.constant0._Z22generateSpectrumKernelP6float2S0_jjjff)
        /*00a8*/ 	.short	0x0380
        /*00aa*/ 	.short	0x0024


	//----- nvinfo : EIATTR_SW_WAR
	.align		4
.L_74:
        /*00ac*/ 	.byte	0x04, 0x36
        /*00ae*/ 	.short	(.L_76 - .L_75)
.L_75:
        /*00b0*/ 	.word	0x00000008
.L_76:


//--------------------- .nv.callgraph             --------------------------
	.section	.nv.callgraph,"",@"SHT_CUDA_CALLGRAPH"
	.align	4
	.sectionentsize	8
	.align		4
        /*0000*/ 	.word	0x00000000
	.align		4
        /*0004*/ 	.word	0xffffffff
	.align		4
        /*0008*/ 	.word	0x00000000
	.align		4
        /*000c*/ 	.word	0xfffffffe
	.align		4
        /*0010*/ 	.word	0x00000000
	.align		4
        /*0014*/ 	.word	0xfffffffd
	.align		4
        /*0018*/ 	.word	0x00000000
	.align		4
        /*001c*/ 	.word	0xfffffffc


//--------------------- .nv.constant4             --------------------------
	.section	.nv.constant4,"a",@progbits
	.align	8
	.align		8
.nv.constant4:
        /*0000*/ 	.dword	__cudart_i2opi_f


//--------------------- .text._Z20calculateSlopeKernelPfP6float2jj --------------------------
	.section	.text._Z20calculateSlopeKernelPfP6float2jj,"ax",@progbits
	.align	128
        .global         _Z20calculateSlopeKernelPfP6float2jj
        .type           _Z20calculateSlopeKernelPfP6float2jj,@function
        .size           _Z20calculateSlopeKernelPfP6float2jj,(.L_x_35 - _Z20calculateSlopeKernelPfP6float2jj)
        .other          _Z20calculateSlopeKernelPfP6float2jj,@"STO_CUDA_ENTRY STV_DEFAULT"
_Z20calculateSlopeKernelPfP6float2jj:
.text._Z20calculateSlopeKernelPfP6float2jj:
[----:B------:R-:W-:Y:S01]  /*0000*/  LDC R1, c[0x0][0x37c] ;  /* 0x0000df00ff017b82 */ /* 0x000fe20000000800 */
[----:B------:R-:W0:Y:S07]  /*0010*/  S2R R2, SR_TID.Y ;  /* 0x0000000000027919 */ /* 0x000e2e0000002200 */
[----:B------:R-:W1:Y:S01]  /*0020*/  LDC R0, c[0x0][0x360] ;  /* 0x0000d800ff007b82 */ /* 0x000e620000000800 */
[----:B------:R-:W2:Y:S01]  /*0030*/  LDCU.64 UR6, c[0x0][0x390] ;  /* 0x00007200ff0677ac */ /* 0x000ea20008000a00 */
[----:B------:R-:W1:Y:S06]  /*0040*/  S2R R5, SR_TID.X ;  /* 0x0000000000057919 */ /* 0x000e6c0000002100 */
[----:B------:R-:W0:Y:S08]  /*0050*/  S2UR UR5, SR_CTAID.Y ;  /* 0x00000000000579c3 */ /* 0x000e300000002600 */
[----:B------:R-:W0:Y:S08]  /*0060*/  LDC R3, c[0x0][0x364] ;  /* 0x0000d900ff037b82 */ /* 0x000e300000000800 */
[----:B------:R-:W1:Y:S01]  /*0070*/  S2UR UR4, SR_CTAID.X ;  /* 0x00000000000479c3 */ /* 0x000e620000002500 */
[----:B0-----:R-:W-:Y:S01]  /*0080*/  IMAD R3, R3, UR5, R2 ;  /* 0x0000000503037c24 */ /* 0x001fe2000f8e0202 */
[----:B--2---:R-:W-:-:S04]  /*0090*/  UIADD3 UR5, UPT, UPT, UR6, -0x1, URZ ;  /* 0xffffffff06057890 */ /* 0x004fc8000fffe0ff */
[----:B------:R-:W-:Y:S01]  /*00a0*/  ISETP.NE.AND P0, PT, R3, RZ, PT ;  /* 0x000000ff0300720c */ /* 0x000fe20003f05270 */
[----:B-1----:R-:W-:Y:S01]  /*00b0*/  IMAD R0, R0, UR4, R5 ;  /* 0x0000000400007c24 */ /* 0x002fe2000f8e0205 */
[----:B------:R-:W-:-:S03]  /*00c0*/  UIADD3 UR4, UPT, UPT, UR7, -0x1, URZ ;  /* 0xffffffff07047890 */ /* 0x000fc6000fffe0ff */
[----:B------:R-:W-:Y:S01]  /*00d0*/  IMAD R13, R3, UR6, R0 ;  /* 0x00000006030d7c24 */ /* 0x000fe2000f8e0200 */
[----:B------:R-:W-:-:S04]  /*00e0*/  ISETP.EQ.OR P0, PT, R0, RZ, !P0 ;  /* 0x000000ff0000720c */ /* 0x000fc80004702670 */
[----:B------:R-:W-:-:S04]  /*00f0*/  ISETP.GE.U32.OR P0, PT, R0, UR5, P0 ;  /* 0x0000000500007c0c */ /* 0x000fc80008706470 */
[----:B------:R-:W-:Y:S01]  /*0100*/  ISETP.GE.U32.OR P0, PT, R3, UR4, P0 ;  /* 0x0000000403007c0c */ /* 0x000fe20008706470 */
[----:B------:R-:W0:-:S12]  /*0110*/  LDCU.64 UR4, c[0x0][0x358] ;  /* 0x00006b00ff0477ac */ /* 0x000e180008000a00 */
[----:B------:R-:W1:Y:S01]  /*0120*/  @!P0 LDC.64 R8, c[0x0][0x380] ;  /* 0x0000e000ff088b82 */ /* 0x000e620000000a00 */
[C---:B------:R-:W-:Y:S02]  /*0130*/  @!P0 IADD3 R3, PT, PT, R13.reuse, 0x1, RZ ;  /* 0x000000010d038810 */ /* 0x040fe40007ffe0ff */
[C---:B------:R-:W-:Y:S02]  /*0140*/  @!P0 IADD3 R5, PT, PT, R13.reuse, -0x1, RZ ;  /* 0xffffffff0d058810 */ /* 0x040fe40007ffe0ff */
[C---:B------:R-:W-:Y:S02]  /*0150*/  @!P0 IADD3 R7, PT, PT, R13.reuse, UR6, RZ ;  /* 0x000000060d078c10 */ /* 0x040fe4000fffe0ff */
[----:B------:R-:W-:Y:S01]  /*0160*/  @!P0 IADD3 R11, PT, PT, R13, -UR6, RZ ;  /* 0x800000060d0b8c10 */ /* 0x000fe2000fffe0ff */
[----:B-1----:R-:W-:-:S04]  /*0170*/  @!P0 IMAD.WIDE.U32 R2, R3, 0x4, R8 ;  /* 0x0000000403028825 */ /* 0x002fc800078e0008 */
[--C-:B------:R-:W-:Y:S02]  /*0180*/  @!P0 IMAD.WIDE.U32 R4, R5, 0x4, R8.reuse ;  /* 0x0000000405048825 */ /* 0x100fe400078e0008 */
[----:B0-----:R-:W2:Y:S02]  /*0190*/  @!P0 LDG.E R2, desc[UR4][R2.64] ;  /* 0x0000000402028981 */ /* 0x001ea4000c1e1900 */
[--C-:B------:R-:W-:Y:S02]  /*01a0*/  @!P0 IMAD.WIDE.U32 R6, R7, 0x4, R8.reuse ;  /* 0x0000000407068825 */ /* 0x100fe400078e0008 */
[----:B------:R-:W2:Y:S02]  /*01b0*/  @!P0 LDG.E R5, desc[UR4][R4.64] ;  /* 0x0000000404058981 */ /* 0x000ea4000c1e1900 */
[----:B------:R-:W-:Y:S02]  /*01c0*/  @!P0 IMAD.WIDE.U32 R8, R11, 0x4, R8 ;  /* 0x000000040b088825 */ /* 0x000fe400078e0008 */
[----:B------:R-:W3:Y:S01]  /*01d0*/  @!P0 LDG.E R6, desc[UR4][R6.64] ;  /* 0x0000000406068981 */ /* 0x000ee2000c1e1900 */
[----:B------:R-:W0:Y:S03]  /*01e0*/  LDC.64 R10, c[0x0][0x388] ;  /* 0x0000e200ff0a7b82 */ /* 0x000e260000000a00 */
[----:B------:R-:W3:Y:S01]  /*01f0*/  @!P0 LDG.E R9, desc[UR4][R8.64] ;  /* 0x0000000408098981 */ /* 0x000ee2000c1e1900 */
[----:B------:R-:W-:Y:S01]  /*0200*/  CS2R R14, SRZ ;  /* 0x00000000000e7805 */ /* 0x000fe2000001ff00 */
[----:B0-----:R-:W-:-:S04]  /*0210*/  IMAD.WIDE.U32 R10, R13, 0x8, R10 ;  /* 0x000000080d0a7825 */ /* 0x001fc800078e000a */
[----:B--2---:R-:W-:Y:S01]  /*0220*/  @!P0 FADD R14, R2, -R5 ;  /* 0x80000005020e8221 */ /* 0x004fe20000000000 */
[----:B---3--:R-:W-:-:S05]  /*0230*/  @!P0 FADD R15, R6, -R9 ;  /* 0x80000009060f8221 */ /* 0x008fca0000000000 */
[----:B------:R-:W-:Y:S01]  /*0240*/  STG.E.64 desc[UR4][R10.64], R14 ;  /* 0x0000000e0a007986 */ /* 0x000fe2000c101b04 */
[----:B------:R-:W-:Y:S05]  /*0250*/  EXIT ;  /* 0x000000000000794d */ /* 0x000fea0003800000 */
.L_x_0:
[----:B------:R-:W-:-:S00]  /*0260*/  BRA `(.L_x_0) ;  /* 0xfffffffc00fc7947 */ /* 0x000fc0000383ffff */
[----:B------:R-:W-:-:S00]  /*0270*/  NOP ;  /* 0x0000000000007918 */ /* 0x000fc00000000000 */
        /* <DEDUP_REMOVED lines=8> */
.L_x_35:


//--------------------- .text._Z21updateHeightmapKernelPfP6float2j --------------------------
	.section	.text._Z21updateHeightmapKernelPfP6float2j,"ax",@progbits
	.align	128
        .global         _Z21updateHeightmapKernelPfP6float2j
        .type           _Z21updateHeightmapKernelPfP6float2j,@function
        .size           _Z21updateHeightmapKernelPfP6float2j,(.L_x_36 - _Z21updateHeightmapKernelPfP6float2j)
        .other          _Z21updateHeightmapKernelPfP6float2j,@"STO_CUDA_ENTRY STV_DEFAULT"
_Z21updateHeightmapKernelPfP6float2j:
.text._Z21updateHeightmapKernelPfP6float2j:
[----:B------:R-:W-:Y:S01]  /*0000*/  LDC R1, c[0x0][0x37c] ;  /* 0x0000df00ff017b82 */ /* 0x000fe20000000800 */
[----:B------:R-:W0:Y:S07]  /*0010*/  S2R R5, SR_TID.X ;  /* 0x0000000000057919 */ /* 0x000e2e0000002100 */
[----:B------:R-:W0:Y:S01]  /*0020*/  LDC R0, c[0x0][0x360] ;  /* 0x0000d800ff007b82 */ /* 0x000e220000000800 */
[----:B------:R-:W1:Y:S01]  /*0030*/  LDCU UR8, c[0x0][0x390] ;  /* 0x00007200ff0877ac */ /* 0x000e620008000800 */
[----:B------:R-:W2:Y:S01]  /*0040*/  S2R R4, SR_TID.Y ;  /* 0x0000000000047919 */ /* 0x000ea20000002200 */
[----:B------:R-:W3:Y:S05]  /*0050*/  LDCU.64 UR4, c[0x0][0x358] ;  /* 0x00006b00ff0477ac */ /* 0x000eea0008000a00 */
[----:B------:R-:W0:Y:S08]  /*0060*/  S2UR UR6, SR_CTAID.X ;  /* 0x00000000000679c3 */ /* 0x000e300000002500 */
[----:B------:R-:W2:Y:S08]  /*0070*/  S2UR UR7, SR_CTAID.Y ;  /* 0x00000000000779c3 */ /* 0x000eb00000002600 */
[----:B------:R-:W2:Y:S08]  /*0080*/  LDC R7, c[0x0][0x364] ;  /* 0x0000d900ff077b82 */ /* 0x000eb00000000800 */
[----:B------:R-:W4:Y:S01]  /*0090*/  LDC.64 R2, c[0x0][0x388] ;  /* 0x0000e200ff027b82 */ /* 0x000f220000000a00 */
[----:B0-----:R-:W-:-:S02]  /*00a0*/  IMAD R0, R0, UR6, R5 ;  /* 0x0000000600007c24 */ /* 0x001fc4000f8e0205 */
[----:B--2---:R-:W-:-:S05]  /*00b0*/  IMAD R7, R7, UR7, R4 ;  /* 0x0000000707077c24 */ /* 0x004fca000f8e0204 */
[----:B------:R-:W0:Y:S01]  /*00c0*/  LDC.64 R4, c[0x0][0x380] ;  /* 0x0000e000ff047b82 */ /* 0x000e220000000a00 */
[----:B-1----:R-:W-:-:S04]  /*00d0*/  IMAD R9, R7, UR8, R0 ;  /* 0x0000000807097c24 */ /* 0x002fc8000f8e0200 */
[----:B----4-:R-:W-:-:S06]  /*00e0*/  IMAD.WIDE.U32 R2, R9, 0x8, R2 ;  /* 0x0000000809027825 */ /* 0x010fcc00078e0002 */
[----:B---3--:R-:W2:Y:S01]  /*00f0*/  LDG.E R2, desc[UR4][R2.64] ;  /* 0x0000000402027981 */ /* 0x008ea2000c1e1900 */
[----:B------:R-:W-:-:S04]  /*0100*/  IADD3 R0, PT, PT, R0, R7, RZ ;  /* 0x0000000700007210 */ /* 0x000fc80007ffe0ff */
[----:B------:R-:W-:-:S04]  /*0110*/  LOP3.LUT R0, R0, 0x1, RZ, 0xc0, !PT ;  /* 0x0000000100007812 */ /* 0x000fc800078ec0ff */
[----:B------:R-:W-:Y:S01]  /*0120*/  ISETP.NE.U32.AND P0, PT, R0, 0x1, PT ;  /* 0x000000010000780c */ /* 0x000fe20003f05070 */
[----:B0-----:R-:W-:-:S03]  /*0130*/  IMAD.WIDE.U32 R4, R9, 0x4, R4 ;  /* 0x0000000409047825 */ /* 0x001fc600078e0004 */
[----:B--2---:R-:W-:-:S05]  /*0140*/  FSEL R7, -R2, R2, !P0 ;  /* 0x0000000202077208 */ /* 0x004fca0004000100 */
[----:B------:R-:W-:Y:S01]  /*0150*/  STG.E desc[UR4][R4.64], R7 ;  /* 0x0000000704007986 */ /* 0x000fe2000c101904 */
[----:B------:R-:W-:Y:S05]  /*0160*/  EXIT ;  /* 0x000000000000794d */ /* 0x000fea0003800000 */
.L_x_1:
        /* <DEDUP_REMOVED lines=9> */
.L_x_36:


//--------------------- .text._Z22generateSpectrumKernelP6float2S0_jjjff --------------------------
	.section	.text._Z22generateSpectrumKernelP6float2S0_jjjff,"ax",@progbits
	.align	128
        .global         _Z22generateSpectrumKernelP6float2S0_jjjff
        .type           _Z22generateSpectrumKernelP6float2S0_jjjff,@function
        .size           _Z22generateSpectrumKernelP6float2S0_jjjff,(.L_x_34 - _Z22generateSpectrumKernelP6float2S0_jjjff)
        .other          _Z22generateSpectrumKernelP6float2S0_jjjff,@"STO_CUDA_ENTRY STV_DEFAULT"
_Z22generateSpectrumKernelP6float2S0_jjjff:
.text._Z22generateSpectrumKernelP6float2S0_jjjff:
[----:B------:R-:W0:Y:S08]  /*0000*/  LDC R1, c[0x0][0x37c] ;  /* 0x0000df00ff017b82 */ /* 0x000e300000000800 */
[----:B------:R-:W1:Y:S01]  /*0010*/  LDC R11, c[0x0][0x3a0] ;  /* 0x0000e800ff0b7b82 */ /* 0x000e620000000800 */
[----:B------:R-:W2:Y:S01]  /*0020*/  S2R R5, SR_TID.X ;  /* 0x0000000000057919 */ /* 0x000ea20000002100 */
[----:B------:R-:W3:Y:S01]  /*0030*/  LDCU.64 UR6, c[0x0][0x390] ;  /* 0x00007200ff0677ac */ /* 0x000ee20008000a00 */
[----:B0-----:R-:W-:Y:S01]  /*0040*/  VIADD R1, R1, 0xffffffe0 ;  /* 0xffffffe001017836 */ /* 0x001fe20000000000 */
[----:B------:R-:W0:Y:S01]  /*0050*/  S2R R7, SR_TID.Y ;  /* 0x0000000000077919 */ /* 0x000e220000002200 */
[----:B------:R-:W4:Y:S03]  /*0060*/  LDCU UR8, c[0x0][0x398] ;  /* 0x00007300ff0877ac */ /* 0x000f260008000800 */
[----:B------:R-:W2:Y:S01]  /*0070*/  S2UR UR4, SR_CTAID.X ;  /* 0x00000000000479c3 */ /* 0x000ea20000002500 */
[----:B------:R-:W-:-:S02]  /*0080*/  UMOV UR9, 0x40c90fdb ;  /* 0x40c90fdb00097882 */ /* 0x000fc40000000000 */
[----:B------:R-:W-:-:S05]  /*0090*/  IMAD.U32 R12, RZ, RZ, UR9 ;  /* 0x00000009ff0c7e24 */ /* 0x000fca000f8e00ff */
[----:B------:R-:W2:Y:S08]  /*00a0*/  LDC R4, c[0x0][0x360] ;  /* 0x0000d800ff047b82 */ /* 0x000eb00000000800 */
[----:B------:R-:W0:Y:S01]  /*00b0*/  S2UR UR5, SR_CTAID.Y ;  /* 0x00000000000579c3 */ /* 0x000e220000002600 */
[----:B-1----:R-:W1:Y:S07]  /*00c0*/  MUFU.RCP R0, R11 ;  /* 0x0000000b00007308 */ /* 0x002e6e0000001000 */
[----:B------:R-:W0:Y:S01]  /*00d0*/  LDC R2, c[0x0][0x364] ;  /* 0x0000d900ff027b82 */ /* 0x000e220000000800 */
[----:B------:R-:W5:Y:S01]  /*00e0*/  FCHK P0, R12, R11 ;  /* 0x0000000b0c007302 */ /* 0x000f620000000000 */
[----:B--2---:R-:W-:Y:S01]  /*00f0*/  IMAD R4, R4, UR4, R5 ;  /* 0x0000000404047c24 */ /* 0x004fe2000f8e0205 */
[----:B---3--:R-:W-:Y:S01]  /*0100*/  UIADD3 UR4, UPT, UPT, -UR7, URZ, URZ ;  /* 0x000000ff07047290 */ /* 0x008fe2000fffe1ff */
[----:B-1----:R-:W-:-:S04]  /*0110*/  FFMA R3, R0, -R11, 1 ;  /* 0x3f80000000037423 */ /* 0x002fc8000000080b */
[----:B------:R-:W-:Y:S01]  /*0120*/  FFMA R0, R0, R3, R0 ;  /* 0x0000000300007223 */ /* 0x000fe20000000000 */
[----:B------:R-:W-:Y:S02]  /*0130*/  IADD3 R3, PT, PT, -R4, UR7, RZ ;  /* 0x0000000704037c10 */ /* 0x000fe4000fffe1ff */
[----:B------:R-:W-:Y:S01]  /*0140*/  I2FP.F32.S32 R6, UR4 ;  /* 0x0000000400067c45 */ /* 0x000fe20008201400 */
[----:B------:R-:W-:-:S04]  /*0150*/  FFMA R9, R0, 6.2831854820251464844, RZ ;  /* 0x40c90fdb00097823 */ /* 0x000fc800000000ff */
[----:B------:R-:W-:Y:S01]  /*0160*/  FFMA R8, R9, -R11, 6.2831854820251464844 ;  /* 0x40c90fdb09087423 */ /* 0x000fe2000000080b */
[----:B0-----:R-:W-:Y:S01]  /*0170*/  IMAD R5, R2, UR5, R7 ;  /* 0x0000000502057c24 */ /* 0x001fe2000f8e0207 */
[----:B------:R-:W-:Y:S02]  /*0180*/  I2FP.F32.U32 R7, R4 ;  /* 0x0000000400077245 */ /* 0x000fe40000201000 */
[----:B------:R-:W-:Y:S01]  /*0190*/  FFMA R0, R0, R8, R9 ;  /* 0x0000000800007223 */ /* 0x000fe20000000009 */
[C---:B------:R-:W-:Y:S01]  /*01a0*/  IMAD R10, R5.reuse, UR7, R4 ;  /* 0x00000007050a7c24 */ /* 0x040fe2000f8e0204 */
[----:B----4-:R-:W-:Y:S01]  /*01b0*/  IADD3 R2, PT, PT, -R5, UR8, RZ ;  /* 0x0000000805027c10 */ /* 0x010fe2000fffe1ff */
[----:B------:R-:W-:-:S04]  /*01c0*/  FFMA R7, R6, 0.5, R7 ;  /* 0x3f00000006077823 */ /* 0x000fc80000000007 */
[----:B------:R-:W-:Y:S02]  /*01d0*/  IMAD R2, R2, UR6, R3 ;  /* 0x0000000602027c24 */ /* 0x000fe4000f8e0203 */
[----:B------:R-:W-:Y:S01]  /*01e0*/  IMAD R3, R5, UR6, R4 ;  /* 0x0000000605037c24 */ /* 0x000fe2000f8e0204 */
[----:B-----5:R-:W-:Y:S06]  /*01f0*/  @!P0 BRA `(.L_x_2) ;  /* 0x0000000000088947 */ /* 0x020fec0003800000 */
[----:B------:R-:W-:-:S07]  /*0200*/  MOV R8, 0x220 ;  /* 0x0000022000087802 */ /* 0x000fce0000000f00 */
[----:B------:R-:W-:Y:S05]  /*0210*/  CALL.REL.NOINC `($__internal_1_$__cuda_sm3x_div_rn_noftz_f32_slowpath) ;  /* 0x0000001800547944 */ /* 0x000fea0003c00000 */
.L_x_2:
[----:B------:R-:W0:Y:S01]  /*0220*/  LDCU UR4, c[0x0][0x398] ;  /* 0x00007300ff0477ac */ /* 0x000e220008000800 */
[----:B------:R-:W-:Y:S01]  /*0230*/  I2FP.F32.U32 R9, R5 ;  /* 0x0000000500097245 */ /* 0x000fe20000201000 */
[----:B------:R-:W-:Y:S01]  /*0240*/  FMUL R7, R7, R0 ;  /* 0x0000000007077220 */ /* 0x000fe20000400000 */
[----:B------:R-:W1:Y:S03]  /*0250*/  LDCU UR5, c[0x0][0x394] ;  /* 0x00007280ff0577ac */ /* 0x000e660008000800 */
[----:B------:R-:W-:-:S04]  /*0260*/  FFMA R9, R6, 0.5, R9 ;  /* 0x3f00000006097823 */ /* 0x000fc80000000009 */
[----:B------:R-:W-:-:S04]  /*0270*/  FMUL R9, R9, R0 ;  /* 0x0000000009097220 */ /* 0x000fc80000400000 */
[----:B------:R-:W-:Y:S01]  /*0280*/  FMUL R0, R9, R9 ;  /* 0x0000000909007220 */ /* 0x000fe20000400000 */
[----:B0-----:R-:W-:-:S03]  /*0290*/  ISETP.GE.U32.AND P0, PT, R5, UR4, PT ;  /* 0x0000000405007c0c */ /* 0x001fc6000bf06070 */
[----:B------:R-:W-:Y:S01]  /*02a0*/  FFMA R5, R7, R7, R0 ;  /* 0x0000000707057223 */ /* 0x000fe20000000000 */
[----:B-1----:R-:W-:-:S13]  /*02b0*/  ISETP.GE.U32.OR P0, PT, R4, UR5, P0 ;  /* 0x0000000504007c0c */ /* 0x002fda0008706470 */
[----:B------:R-:W-:Y:S05]  /*02c0*/  @P0 EXIT ;  /* 0x000000000000094d */ /* 0x000fea0003800000 */
[----:B------:R-:W-:Y:S01]  /*02d0*/  VIADD R0, R5, 0xf3000000 ;  /* 0xf300000005007836 */ /* 0x000fe20000000000 */
[----:B------:R0:W1:Y:S01]  /*02e0*/  MUFU.RSQ R4, R5 ;  /* 0x0000000500047308 */ /* 0x0000620000001400 */
[----:B------:R-:W-:Y:S03]  /*02f0*/  BSSY.RECONVERGENT B0, `(.L_x_3) ;  /* 0x000000d000007945 */ /* 0x000fe60003800200 */
[----:B------:R-:W-:-:S13]  /*0300*/  ISETP.GT.U32.AND P0, PT, R0, 0x727fffff, PT ;  /* 0x727fffff0000780c */ /* 0x000fda0003f04070 */
[----:B01----:R-:W-:Y:S05]  /*0310*/  @!P0 BRA `(.L_x_4) ;  /* 0x0000000000188947 */ /* 0x003fea0003800000 */
[----:B------:R-:W-:Y:S01]  /*0320*/  BSSY.RECONVERGENT B1, `(.L_x_5) ;  /* 0x0000004000017945 */ /* 0x000fe20003800200 */
[----:B------:R-:W-:Y:S01]  /*0330*/  IMAD.MOV.U32 R0, RZ, RZ, R5 ;  /* 0x000000ffff007224 */ /* 0x000fe200078e0005 */
[----:B------:R-:W-:-:S07]  /*0340*/  MOV R9, 0x360 ;  /* 0x0000036000097802 */ /* 0x000fce0000000f00 */
[----:B------:R-:W-:Y:S05]  /*0350*/  CALL.REL.NOINC `($__internal_0_$__cuda_sm20_sqrt_rn_f32_slowpath) ;  /* 0x0000001400a87944 */ /* 0x000fea0003c00000 */
[----:B------:R-:W-:Y:S05]  /*0360*/  BSYNC.RECONVERGENT B1 ;  /* 0x0000000000017941 */ /* 0x000fea0003800200 */
.L_x_5:
[----:B------:R-:W-:Y:S05]  /*0370*/  BRA `(.L_x_6) ;  /* 0x0000000000107947 */ /* 0x000fea0003800000 */
.L_x_4:
[----:B------:R-:W-:Y:S01]  /*0380*/  FMUL.FTZ R0, R5, R4 ;  /* 0x0000000405007220 */ /* 0x000fe20000410000 */
[----:B------:R-:W-:-:S03]  /*0390*/  FMUL.FTZ R4, R4, 0.5 ;  /* 0x3f00000004047820 */ /* 0x000fc60000410000 */
[----:B------:R-:W-:-:S04]  /*03a0*/  FFMA R5, -R0, R0, R5 ;  /* 0x0000000000057223 */ /* 0x000fc80000000105 */
[----:B------:R-:W-:-:S07]  /*03b0*/  FFMA R0, R5, R4, R0 ;  /* 0x0000000405007223 */ /* 0x000fce0000000000 */
.L_x_6:
[----:B------:R-:W-:Y:S05]  /*03c0*/  BSYNC.RECONVERGENT B0 ;  /* 0x0000000000007941 */ /* 0x000fea0003800200 */
.L_x_3:
[----:B------:R-:W-:Y:S01]  /*03d0*/  FMUL R0, R0, 9.8100004196166992188 ;  /* 0x411cf5c300007820 */ /* 0x000fe20000400000 */
[----:B------:R-:W0:Y:S01]  /*03e0*/  LDCU.64 UR6, c[0x0][0x358] ;  /* 0x00006b00ff0677ac */ /* 0x000e220008000a00 */
[----:B------:R-:W-:Y:S02]  /*03f0*/  BSSY.RECONVERGENT B0, `(.L_x_7) ;  /* 0x000000f000007945 */ /* 0x000fe40003800200 */
[----:B------:R-:W-:Y:S01]  /*0400*/  VIADD R4, R0, 0xf3000000 ;  /* 0xf300000000047836 */ /* 0x000fe20000000000 */
[----:B------:R1:W2:Y:S04]  /*0410*/  MUFU.RSQ R5, R0 ;  /* 0x0000000000057308 */ /* 0x0002a80000001400 */
[----:B------:R-:W-:-:S13]  /*0420*/  ISETP.GT.U32.AND P0, PT, R4, 0x727fffff, PT ;  /* 0x727fffff0400780c */ /* 0x000fda0003f04070 */
[----:B012---:R-:W-:Y:S05]  /*0430*/  @!P0 BRA `(.L_x_8) ;  /* 0x0000000000188947 */ /* 0x007fea0003800000 */
[----:B------:R-:W-:Y:S01]  /*0440*/  BSSY.RECONVERGENT B1, `(.L_x_9) ;  /* 0x0000003000017945 */ /* 0x000fe20003800200 */
[----:B------:R-:W-:-:S07]  /*0450*/  MOV R9, 0x470 ;  /* 0x0000047000097802 */ /* 0x000fce0000000f00 */
[----:B------:R-:W-:Y:S05]  /*0460*/  CALL.REL.NOINC `($__internal_0_$__cuda_sm20_sqrt_rn_f32_slowpath) ;  /* 0x0000001400647944 */ /* 0x000fea0003c00000 */
[----:B------:R-:W-:Y:S05]  /*0470*/  BSYNC.RECONVERGENT B1 ;  /* 0x0000000000017941 */ /* 0x000fea0003800200 */
.L_x_9:
[----:B------:R-:W-:Y:S01]  /*0480*/  IMAD.MOV.U32 R13, RZ, RZ, R0 ;  /* 0x000000ffff0d7224 */ /* 0x000fe200078e0000 */
[----:B------:R-:W-:Y:S06]  /*0490*/  BRA `(.L_x_10) ;  /* 0x0000000000107947 */ /* 0x000fec0003800000 */
.L_x_8:
[----:B------:R-:W-:Y:S01]  /*04a0*/  FMUL.FTZ R13, R0, R5 ;  /* 0x00000005000d7220 */ /* 0x000fe20000410000 */
[----:B------:R-:W-:-:S03]  /*04b0*/  FMUL.FTZ R4, R5, 0.5 ;  /* 0x3f00000005047820 */ /* 0x000fc60000410000 */
[----:B------:R-:W-:-:S04]  /*04c0*/  FFMA R0, -R13, R13, R0 ;  /* 0x0000000d0d007223 */ /* 0x000fc80000000100 */
[----:B------:R-:W-:-:S07]  /*04d0*/  FFMA R13, R0, R4, R13 ;  /* 0x00000004000d7223 */ /* 0x000fce000000000d */
.L_x_10:
[----:B------:R-:W-:Y:S05]  /*04e0*/  BSYNC.RECONVERGENT B0 ;  /* 0x0000000000007941 */ /* 0x000fea0003800200 */
.L_x_7:
[----:B------:R-:W0:Y:S01]  /*04f0*/  LDC.64 R4, c[0x0][0x380] ;  /* 0x0000e000ff047b82 */ /* 0x000e220000000a00 */
[----:B------:R-:W1:Y:S01]  /*0500*/  LDCU UR10, c[0x0][0x39c] ;  /* 0x00007380ff0a77ac */ /* 0x000e620008000800 */
[----:B0-----:R-:W-:-:S04]  /*0510*/  IMAD.WIDE.U32 R8, R3, 0x8, R4 ;  /* 0x0000000803087825 */ /* 0x001fc800078e0004 */
[----:B------:R-:W-:Y:S02]  /*0520*/  IMAD.WIDE.U32 R2, R2, 0x8, R4 ;  /* 0x0000000802027825 */ /* 0x000fe400078e0004 */
[----:B------:R-:W5:Y:S02]  /*0530*/  LDG.E.64 R8, desc[UR6][R8.64] ;  /* 0x0000000608087981 */ /* 0x000f64000c1e1b00 */
[----:B-1----:R-:W-:Y:S01]  /*0540*/  FMUL R5, R13, UR10 ;  /* 0x0000000a0d057c20 */ /* 0x002fe20008400000 */
[----:B------:R-:W-:Y:S01]  /*0550*/  BSSY.RECONVERGENT B0, `(.L_x_11) ;  /* 0x0000043000007945 */ /* 0x000fe20003800200 */
[----:B------:R0:W5:Y:S02]  /*0560*/  LDG.E.64 R6, desc[UR6][R2.64] ;  /* 0x0000000602067981 */ /* 0x000164000c1e1b00 */
[C---:B------:R-:W-:Y:S01]  /*0570*/  FMUL R0, R5.reuse, 0.63661974668502807617 ;  /* 0x3f22f98305007820 */ /* 0x040fe20000400000 */
[----:B------:R-:W-:-:S05]  /*0580*/  FSETP.GE.AND P0, PT, |R5|, 105615, PT ;  /* 0x47ce47800500780b */ /* 0x000fca0003f06200 */
[----:B------:R-:W1:Y:S02]  /*0590*/  F2I.NTZ R0, R0 ;  /* 0x0000000000007305 */ /* 0x000e640000203100 */
[----:B-1----:R-:W-:Y:S01]  /*05a0*/  I2FP.F32.S32 R18, R0 ;  /* 0x0000000000127245 */ /* 0x002fe20000201400 */
[----:B------:R-:W-:-:S04]  /*05b0*/  IMAD.MOV.U32 R17, RZ, RZ, R0 ;  /* 0x000000ffff117224 */ /* 0x000fc800078e0000 */
[----:B------:R-:W-:-:S04]  /*05c0*/  FFMA R11, R18, -1.5707962512969970703, R5 ;  /* 0xbfc90fda120b7823 */ /* 0x000fc80000000005 */
[----:B------:R-:W-:-:S04]  /*05d0*/  FFMA R11, R18, -7.5497894158615963534e-08, R11 ;  /* 0xb3a22168120b7823 */ /* 0x000fc8000000000b */
[----:B------:R-:W-:-:S04]  /*05e0*/  FFMA R18, R18, -5.3903029534742383927e-15, R11 ;  /* 0xa7c234c512127823 */ /* 0x000fc8000000000b */
[----:B0-----:R-:W-:Y:S01]  /*05f0*/  IMAD.MOV.U32 R2, RZ, RZ, R18 ;  /* 0x000000ffff027224 */ /* 0x001fe200078e0012 */
[----:B------:R-:W-:Y:S06]  /*0600*/  @!P0 BRA `(.L_x_12) ;  /* 0x0000000000dc8947 */ /* 0x000fec0003800000 */
[----:B------:R-:W-:-:S13]  /*0610*/  FSETP.NEU.AND P0, PT, |R5|, +INF , PT ;  /* 0x7f8000000500780b */ /* 0x000fda0003f0d200 */
[----:B------:R-:W-:Y:S01]  /*0620*/  @!P0 FMUL R2, RZ, R5 ;  /* 0x00000005ff028220 */ /* 0x000fe20000400000 */
[----:B------:R-:W-:Y:S01]  /*0630*/  @!P0 MOV R0, RZ ;  /* 0x000000ff00008202 */ /* 0x000fe20000000f00 */
[----:B------:R-:W-:Y:S06]  /*0640*/  @!P0 BRA `(.L_x_12) ;  /* 0x0000000000cc8947 */ /* 0x000fec0003800000 */
[----:B------:R-:W-:Y:S01]  /*0650*/  IMAD.SHL.U32 R2, R5, 0x100, RZ ;  /* 0x0000010005027824 */ /* 0x000fe200078e00ff */
[----:B------:R-:W0:Y:S01]  /*0660*/  LDCU.64 UR8, c[0x4][URZ] ;  /* 0x01000000ff0877ac */ /* 0x000e220008000a00 */
[----:B------:R-:W-:Y:S02]  /*0670*/  IMAD.MOV.U32 R12, RZ, RZ, RZ ;  /* 0x000000ffff0c7224 */ /* 0x000fe400078e00ff */
[----:B------:R-:W-:Y:S01]  /*0680*/  IMAD.MOV.U32 R0, RZ, RZ, R1 ;  /* 0x000000ffff007224 */ /* 0x000fe200078e0001 */
[----:B------:R-:W-:Y:S01]  /*0690*/  LOP3.LUT R19, R2, 0x80000000, RZ, 0xfc, !PT ;  /* 0x8000000002137812 */ /* 0x000fe200078efcff */
[----:B------:R-:W-:Y:S01]  /*06a0*/  UMOV UR5, URZ ;  /* 0x000000ff00057c82 */ /* 0x000fe20008000000 */
[----:B------:R-:W-:-:S05]  /*06b0*/  UMOV UR4, URZ ;  /* 0x000000ff00047c82 */ /* 0x000fca0008000000 */
.L_x_13:
[----:B0-----:R-:W-:Y:S02]  /*06c0*/  IMAD.U32 R14, RZ, RZ, UR8 ;  /* 0x00000008ff0e7e24 */ /* 0x001fe4000f8e00ff */
[----:B------:R-:W-:-:S05]  /*06d0*/  IMAD.U32 R15, RZ, RZ, UR9 ;  /* 0x00000009ff0f7e24 */ /* 0x000fca000f8e00ff */
[----:B------:R-:W2:Y:S01]  /*06e0*/  LDG.E.CONSTANT R2, desc[UR6][R14.64] ;  /* 0x000000060e027981 */ /* 0x000ea2000c1e9900 */
[----:B------:R-:W-:Y:S02]  /*06f0*/  UIADD3 UR8, UP0, UPT, UR8, 0x4, URZ ;  /* 0x0000000408087890 */ /* 0x000fe4000ff1e0ff */
[----:B------:R-:W-:Y:S02]  /*0700*/  UIADD3 UR4, UPT, UPT, UR4, 0x1, URZ ;  /* 0x0000000104047890 */ /* 0x000fe4000fffe0ff */
[----:B------:R-:W-:Y:S02]  /*0710*/  UIADD3.X UR9, UPT, UPT, URZ, UR9, URZ, UP0, !UPT ;  /* 0x00000009ff097290 */ /* 0x000fe400087fe4ff */
[----:B------:R-:W-:Y:S01]  /*0720*/  UISETP.NE.AND UP0, UPT, UR4, 0x6, UPT ;  /* 0x000000060400788c */ /* 0x000fe2000bf05270 */
[----:B--2---:R-:W-:-:S03]  /*0730*/  IMAD.WIDE.U32 R2, R2, R19, RZ ;  /* 0x0000001302027225 */ /* 0x004fc600078e00ff */
[----:B------:R-:W-:-:S04]  /*0740*/  IADD3 R11, P0, PT, R2, R12, RZ ;  /* 0x0000000c020b7210 */ /* 0x000fc80007f1e0ff */
[----:B------:R-:W-:Y:S01]  /*0750*/  IADD3.X R12, PT, PT, R3, UR5, RZ, P0, !PT ;  /* 0x00000005030c7c10 */ /* 0x000fe200087fe4ff */
[----:B------:R0:W-:Y:S02]  /*0760*/  STL [R0], R11 ;  /* 0x0000000b00007387 */ /* 0x0001e40000100800 */
[----:B0-----:R-:W-:Y:S01]  /*0770*/  VIADD R0, R0, 0x4 ;  /* 0x0000000400007836 */ /* 0x001fe20000000000 */
[----:B------:R-:W-:Y:S06]  /*0780*/  BRA.U UP0, `(.L_x_13) ;  /* 0xfffffffd00cc7547 */ /* 0x000fec000b83ffff */
[----:B------:R-:W-:Y:S01]  /*0790*/  SHF.R.U32.HI R4, RZ, 0x17, R5 ;  /* 0x00000017ff047819 */ /* 0x000fe20000011605 */
[----:B------:R0:W-:Y:S03]  /*07a0*/  STL [R1+0x18], R12 ;  /* 0x0000180c01007387 */ /* 0x0001e60000100800 */
[C---:B------:R-:W-:Y:S02]  /*07b0*/  LOP3.LUT R0, R4.reuse, 0xe0, RZ, 0xc0, !PT ;  /* 0x000000e004007812 */ /* 0x040fe400078ec0ff */
[----:B------:R-:W-:-:S03]  /*07c0*/  LOP3.LUT P0, RZ, R4, 0x1f, RZ, 0xc0, !PT ;  /* 0x0000001f04ff7812 */ /* 0x000fc6000780c0ff */
[----:B------:R-:W-:-:S05]  /*07d0*/  VIADD R0, R0, 0xffffff80 ;  /* 0xffffff8000007836 */ /* 0x000fca0000000000 */
[----:B------:R-:W-:-:S05]  /*07e0*/  SHF.R.U32.HI R0, RZ, 0x5, R0 ;  /* 0x00000005ff007819 */ /* 0x000fca0000011600 */
[----:B------:R-:W-:-:S05]  /*07f0*/  IMAD R11, R0, -0x4, R1 ;  /* 0xfffffffc000b7824 */ /* 0x000fca00078e0201 */
[----:B------:R-:W2:Y:S04]  /*0800*/  LDL R0, [R11+0x18] ;  /* 0x000018000b007983 */ /* 0x000ea80000100800 */
[----:B------:R-:W2:Y:S04]  /*0810*/  LDL R3, [R11+0x14] ;  /* 0x000014000b037983 */ /* 0x000ea80000100800 */
[----:B------:R-:W3:Y:S01]  /*0820*/  @P0 LDL R2, [R11+0x10] ;  /* 0x000010000b020983 */ /* 0x000ee20000100800 */
[----:B------:R-:W-:Y:S01]  /*0830*/  LOP3.LUT R4, R4, 0x1f, RZ, 0xc0, !PT ;  /* 0x0000001f04047812 */ /* 0x000fe200078ec0ff */
[----:B------:R-:W-:Y:S01]  /*0840*/  UMOV UR4, 0x54442d19 ;  /* 0x54442d1900047882 */ /* 0x000fe20000000000 */
[----:B------:R-:W-:-:S02]  /*0850*/  UMOV UR5, 0x3bf921fb ;  /* 0x3bf921fb00057882 */ /* 0x000fc40000000000 */
[-C--:B--2---:R-:W-:Y:S02]  /*0860*/  @P0 SHF.L.W.U32.HI R0, R3, R4.reuse, R0 ;  /* 0x0000000403000219 */ /* 0x084fe40000010e00 */
[----:B---3--:R-:W-:Y:S02]  /*0870*/  @P0 SHF.L.W.U32.HI R3, R2, R4, R3 ;  /* 0x0000000402030219 */ /* 0x008fe40000010e03 */
[----:B------:R-:W-:Y:S02]  /*0880*/  ISETP.GE.AND P0, PT, R5, RZ, PT ;  /* 0x000000ff0500720c */ /* 0x000fe40003f06270 */
[C---:B------:R-:W-:Y:S02]  /*0890*/  SHF.L.W.U32.HI R2, R3.reuse, 0x2, R0 ;  /* 0x0000000203027819 */ /* 0x040fe40000010e00 */
[----:B------:R-:W-:Y:S02]  /*08a0*/  SHF.L.U32 R3, R3, 0x2, RZ ;  /* 0x0000000203037819 */ /* 0x000fe400000006ff */
[----:B------:R-:W-:-:S04]  /*08b0*/  SHF.R.S32.HI R4, RZ, 0x1f, R2 ;  /* 0x0000001fff047819 */ /* 0x000fc80000011402 */
[C---:B------:R-:W-:Y:S02]  /*08c0*/  LOP3.LUT R14, R4.reuse, R3, RZ, 0x3c, !PT ;  /* 0x00000003040e7212 */ /* 0x040fe400078e3cff */
[----:B------:R-:W-:Y:S02]  /*08d0*/  LOP3.LUT R15, R4, R2, RZ, 0x3c, !PT ;  /* 0x00000002040f7212 */ /* 0x000fe400078e3cff */
[----:B------:R-:W-:Y:S02]  /*08e0*/  SHF.R.U32.HI R3, RZ, 0x1e, R0 ;  /* 0x0000001eff037819 */ /* 0x000fe40000011600 */
[C---:B------:R-:W-:Y:S02]  /*08f0*/  LOP3.LUT R4, R2.reuse, R5, RZ, 0x3c, !PT ;  /* 0x0000000502047212 */ /* 0x040fe400078e3cff */
[----:B------:R-:W1:Y:S01]  /*0900*/  I2F.F64.S64 R14, R14 ;  /* 0x0000000e000e7312 */ /* 0x000e620000301c00 */
[----:B------:R-:W-:Y:S02]  /*0910*/  LEA.HI R0, R2, R3, RZ, 0x1 ;  /* 0x0000000302007211 */ /* 0x000fe400078f08ff */
[----:B------:R-:W-:-:S03]  /*0920*/  ISETP.GE.AND P1, PT, R4, RZ, PT ;  /* 0x000000ff0400720c */ /* 0x000fc60003f26270 */
[----:B------:R-:W-:-:S04]  /*0930*/  IMAD.MOV R2, RZ, RZ, -R0 ;  /* 0x000000ffff027224 */ /* 0x000fc800078e0a00 */
[----:B------:R-:W-:Y:S01]  /*0940*/  @!P0 IMAD.MOV.U32 R0, RZ, RZ, R2 ;  /* 0x000000ffff008224 */ /* 0x000fe200078e0002 */
[----:B-1----:R-:W-:-:S10]  /*0950*/  DMUL R20, R14, UR4 ;  /* 0x000000040e147c28 */ /* 0x002fd40008000000 */
[----:B------:R-:W1:Y:S02]  /*0960*/  F2F.F32.F64 R20, R20 ;  /* 0x0000001400147310 */ /* 0x000e640000301000 */
[----:B01----:R-:W-:-:S07]  /*0970*/  FSEL R2, -R20, R20, !P1 ;  /* 0x0000001414027208 */ /* 0x003fce0004800100 */
.L_x_12:
[----:B------:R-:W-:Y:S05]  /*0980*/  BSYNC.RECONVERGENT B0 ;  /* 0x0000000000007941 */ /* 0x000fea0003800200 */
.L_x_11:
[----:B------:R-:W-:Y:S02]  /*0990*/  IMAD.MOV.U32 R11, RZ, RZ, 0x37cbac00 ;  /* 0x37cbac00ff0b7424 */ /* 0x000fe400078e00ff */
[----:B------:R-:W-:Y:S01]  /*09a0*/  FMUL R3, R2, R2 ;  /* 0x0000000202037220 */ /* 0x000fe20000400000 */
[----:B------:R-:W-:Y:S01]  /*09b0*/  LOP3.LUT R12, R0, 0x1, RZ, 0xc0, !PT ;  /* 0x00000001000c7812 */ /* 0x000fe200078ec0ff */
[----:B------:R-:W-:Y:S01]  /*09c0*/  IMAD.MOV.U32 R16, RZ, RZ, 0x3c0885e4 ;  /* 0x3c0885e4ff107424 */ /* 0x000fe200078e00ff */
[----:B------:R-:W-:Y:S01]  /*09d0*/  BSSY.RECONVERGENT B0, `(.L_x_14) ;  /* 0x0000048000007945 */ /* 0x000fe20003800200 */
[----:B------:R-:W-:Y:S01]  /*09e0*/  FFMA R4, R3, R11, -0.0013887860113754868507 ;  /* 0xbab607ed03047423 */ /* 0x000fe2000000000b */
[----:B------:R-:W-:Y:S01]  /*09f0*/  ISETP.NE.U32.AND P0, PT, R12, 0x1, PT ;  /* 0x000000010c00780c */ /* 0x000fe20003f05070 */
[----:B------:R-:W-:Y:S02]  /*0a00*/  VIADD R0, R0, 0x1 ;  /* 0x0000000100007836 */ /* 0x000fe40000000000 */
[----:B------:R-:W-:Y:S01]  /*0a10*/  IMAD.MOV.U32 R12, RZ, RZ, 0x3e2aaaa8 ;  /* 0x3e2aaaa8ff0c7424 */ /* 0x000fe200078e00ff */
[----:B------:R-:W-:-:S02]  /*0a20*/  FSEL R4, R4, -0.00019574658654164522886, P0 ;  /* 0xb94d415304047808 */ /* 0x000fc40000000000 */
[----:B------:R-:W-:Y:S02]  /*0a30*/  FSEL R14, R16, 0.041666727513074874878, !P0 ;  /* 0x3d2aaabb100e7808 */ /* 0x000fe40004000000 */
[----:B------:R-:W-:Y:S02]  /*0a40*/  LOP3.LUT P1, RZ, R0, 0x2, RZ, 0xc0, !PT ;  /* 0x0000000200ff7812 */ /* 0x000fe4000782c0ff */
[----:B------:R-:W-:Y:S01]  /*0a50*/  FSEL R0, R2, 1, !P0 ;  /* 0x3f80000002007808 */ /* 0x000fe20004000000 */
[----:B------:R-:W-:Y:S01]  /*0a60*/  FFMA R4, R3, R4, R14 ;  /* 0x0000000403047223 */ /* 0x000fe2000000000e */
[----:B------:R-:W-:Y:S02]  /*0a70*/  FSEL R19, -R12, -0.4999999701976776123, !P0 ;  /* 0xbeffffff0c137808 */ /* 0x000fe40004000100 */
[----:B------:R-:W-:Y:S01]  /*0a80*/  FSETP.GE.AND P0, PT, |R5|, 105615, PT ;  /* 0x47ce47800500780b */ /* 0x000fe20003f06200 */
[C---:B------:R-:W-:Y:S02]  /*0a90*/  FFMA R15, R3.reuse, R0, RZ ;  /* 0x00000000030f7223 */ /* 0x040fe400000000ff */
[----:B------:R-:W-:-:S04]  /*0aa0*/  FFMA R4, R3, R4, R19 ;  /* 0x0000000403047223 */ /* 0x000fc80000000013 */
[----:B------:R-:W-:-:S04]  /*0ab0*/  FFMA R20, R15, R4, R0 ;  /* 0x000000040f147223 */ /* 0x000fc80000000000 */
[----:B------:R-:W-:Y:S02]  /*0ac0*/  @P1 FADD R20, RZ, -R20 ;  /* 0x80000014ff141221 */ /* 0x000fe40000000000 */
[----:B------:R-:W-:Y:S05]  /*0ad0*/  @!P0 BRA `(.L_x_15) ;  /* 0x0000000000dc8947 */ /* 0x000fea0003800000 */
[----:B------:R-:W-:-:S13]  /*0ae0*/  FSETP.NEU.AND P0, PT, |R5|, +INF , PT ;  /* 0x7f8000000500780b */ /* 0x000fda0003f0d200 */
[----:B------:R-:W-:Y:S01]  /*0af0*/  @!P0 FMUL R18, RZ, R5 ;  /* 0x00000005ff128220 */ /* 0x000fe20000400000 */
[----:B------:R-:W-:Y:S01]  /*0b00*/  @!P0 IMAD.MOV.U32 R17, RZ, RZ, RZ ;  /* 0x000000ffff118224 */ /* 0x000fe200078e00ff */
[----:B------:R-:W-:Y:S06]  /*0b10*/  @!P0 BRA `(.L_x_15) ;  /* 0x0000000000cc8947 */ /* 0x000fec0003800000 */
[----:B------:R-:W-:Y:S01]  /*0b20*/  SHF.L.U32 R2, R5, 0x8, RZ ;  /* 0x0000000805027819 */ /* 0x000fe200000006ff */
[----:B------:R-:W-:Y:S01]  /*0b30*/  IMAD.MOV.U32 R14, RZ, RZ, RZ ;  /* 0x000000ffff0e7224 */ /* 0x000fe200078e00ff */
[----:B------:R-:W0:Y:S01]  /*0b40*/  LDCU.64 UR8, c[0x4][URZ] ;  /* 0x01000000ff0877ac */ /* 0x000e220008000a00 */
[----:B------:R-:W-:Y:S01]  /*0b50*/  IMAD.MOV.U32 R0, RZ, RZ, R1 ;  /* 0x000000ffff007224 */ /* 0x000fe200078e0001 */
[----:B------:R-:W-:Y:S01]  /*0b60*/  LOP3.LUT R17, R2, 0x80000000, RZ, 0xfc, !PT ;  /* 0x8000000002117812 */ /* 0x000fe200078efcff */
[----:B------:R-:W-:Y:S01]  /*0b70*/  UMOV UR5, URZ ;  /* 0x000000ff00057c82 */ /* 0x000fe20008000000 */
[----:B------:R-:W-:-:S05]  /*0b80*/  UMOV UR4, URZ ;  /* 0x000000ff00047c82 */ /* 0x000fca0008000000 */
.L_x_16:
        /* <DEDUP_REMOVED lines=25> */
[----:B------:R-:W-:Y:S01]  /*0d20*/  UMOV UR5, 0x3bf921fb ;  /* 0x3bf921fb00057882 */ /* 0x000fe20000000000 */
[----:B------:R-:W-:-:S02]  /*0d30*/  ISETP.GE.AND P1, PT, R5, RZ, PT ;  /* 0x000000ff0500720c */ /* 0x000fc40003f26270 */
[-C--:B--2---:R-:W-:Y:S02]  /*0d40*/  @P0 SHF.L.W.U32.HI R0, R3, R4.reuse, R0 ;  /* 0x0000000403000219 */ /* 0x084fe40000010e00 */
[----:B---3--:R-:W-:Y:S02]  /*0d50*/  @P0 SHF.L.W.U32.HI R3, R2, R4, R3 ;  /* 0x0000000402030219 */ /* 0x008fe40000010e03 */
[--C-:B------:R-:W-:Y:S02]  /*0d60*/  SHF.R.U32.HI R17, RZ, 0x1e, R0.reuse ;  /* 0x0000001eff117819 */ /* 0x100fe40000011600 */
[C---:B------:R-:W-:Y:S01]  /*0d70*/  SHF.L.W.U32.HI R2, R3.reuse, 0x2, R0 ;  /* 0x0000000203027819 */ /* 0x040fe20000010e00 */
[----:B------:R-:W-:-:S03]  /*0d80*/  IMAD.SHL.U32 R3, R3, 0x4, RZ ;  /* 0x0000000403037824 */ /* 0x000fc600078e00ff */
[----:B------:R-:W-:Y:S02]  /*0d90*/  SHF.R.S32.HI R4, RZ, 0x1f, R2 ;  /* 0x0000001fff047819 */ /* 0x000fe40000011402 */
[----:B------:R-:W-:Y:S02]  /*0da0*/  LEA.HI R17, R2, R17, RZ, 0x1 ;  /* 0x0000001102117211 */ /* 0x000fe400078f08ff */
[C---:B------:R-:W-:Y:S02]  /*0db0*/  LOP3.LUT R18, R4.reuse, R3, RZ, 0x3c, !PT ;  /* 0x0000000304127212 */ /* 0x040fe400078e3cff */
[----:B------:R-:W-:Y:S02]  /*0dc0*/  LOP3.LUT R19, R4, R2, RZ, 0x3c, !PT ;  /* 0x0000000204137212 */ /* 0x000fe400078e3cff */
[----:B------:R-:W-:Y:S02]  /*0dd0*/  LOP3.LUT R5, R2, R5, RZ, 0x3c, !PT ;  /* 0x0000000502057212 */ /* 0x000fe400078e3cff */
[----:B------:R-:W-:-:S02]  /*0de0*/  IADD3 R0, PT, PT, -R17, RZ, RZ ;  /* 0x000000ff11007210 */ /* 0x000fc40007ffe1ff */
[----:B------:R-:W0:Y:S01]  /*0df0*/  I2F.F64.S64 R18, R18 ;  /* 0x0000001200127312 */ /* 0x000e220000301c00 */
[----:B------:R-:W-:Y:S02]  /*0e00*/  ISETP.GE.AND P0, PT, R5, RZ, PT ;  /* 0x000000ff0500720c */ /* 0x000fe40003f06270 */
[----:B------:R-:W-:Y:S01]  /*0e10*/  @!P1 IMAD.MOV.U32 R17, RZ, RZ, R0 ;  /* 0x000000ffff119224 */ /* 0x000fe200078e0000 */
[----:B0-----:R-:W-:-:S10]  /*0e20*/  DMUL R14, R18, UR4 ;  /* 0x00000004120e7c28 */ /* 0x001fd40008000000 */
[----:B------:R-:W0:Y:S02]  /*0e30*/  F2F.F32.F64 R14, R14 ;  /* 0x0000000e000e7310 */ /* 0x000e240000301000 */
[----:B0-----:R-:W-:-:S07]  /*0e40*/  FSEL R18, -R14, R14, !P0 ;  /* 0x0000000e0e127208 */ /* 0x001fce0004000100 */
.L_x_15:
[----:B------:R-:W-:Y:S05]  /*0e50*/  BSYNC.RECONVERGENT B0 ;  /* 0x0000000000007941 */ /* 0x000fea0003800200 */
.L_x_14:
[----:B------:R-:W-:Y:S01]  /*0e60*/  FMUL R13, R13, -UR10 ;  /* 0x8000000a0d0d7c20 */ /* 0x000fe20008400000 */
[----:B------:R-:W-:Y:S01]  /*0e70*/  FMUL R2, R18, R18 ;  /* 0x0000001212027220 */ /* 0x000fe20000400000 */
[----:B------:R-:W-:Y:S01]  /*0e80*/  LOP3.LUT R3, R17, 0x1, RZ, 0xc0, !PT ;  /* 0x0000000111037812 */ /* 0x000fe200078ec0ff */
[----:B------:R-:W-:Y:S02]  /*0e90*/  IMAD.MOV.U32 R14, RZ, RZ, 0x3d2aaabb ;  /* 0x3d2aaabbff0e7424 */ /* 0x000fe400078e00ff */
[----:B------:R-:W-:Y:S01]  /*0ea0*/  FMUL R4, R13, 0.63661974668502807617 ;  /* 0x3f22f9830d047820 */ /* 0x000fe20000400000 */
[----:B------:R-:W-:Y:S01]  /*0eb0*/  FFMA R0, R2, R11, -0.0013887860113754868507 ;  /* 0xbab607ed02007423 */ /* 0x000fe2000000000b */
[----:B------:R-:W-:Y:S01]  /*0ec0*/  ISETP.NE.U32.AND P0, PT, R3, 0x1, PT ;  /* 0x000000010300780c */ /* 0x000fe20003f05070 */
[----:B------:R-:W-:Y:S01]  /*0ed0*/  IMAD.MOV.U32 R15, RZ, RZ, 0x3effffff ;  /* 0x3effffffff0f7424 */ /* 0x000fe200078e00ff */
[----:B------:R-:W-:Y:S01]  /*0ee0*/  LOP3.LUT P1, RZ, R17, 0x2, RZ, 0xc0, !PT ;  /* 0x0000000211ff7812 */ /* 0x000fe2000782c0ff */
[----:B------:R-:W-:Y:S01]  /*0ef0*/  BSSY.RECONVERGENT B0, `(.L_x_17) ;  /* 0x000004e000007945 */ /* 0x000fe20003800200 */
[----:B------:R-:W0:Y:S01]  /*0f00*/  F2I.NTZ R4, R4 ;  /* 0x0000000400047305 */ /* 0x000e220000203100 */
[----:B------:R-:W-:-:S02]  /*0f10*/  FSEL R3, R0, -0.00019574658654164522886, !P0 ;  /* 0xb94d415300037808 */ /* 0x000fc40004000000 */
[----:B------:R-:W-:Y:S02]  /*0f20*/  FSEL R5, R14, 0.0083327032625675201416, !P0 ;  /* 0x3c0885e40e057808 */ /* 0x000fe40004000000 */
[----:B------:R-:W-:Y:S02]  /*0f30*/  FSEL R22, -R15, -0.16666662693023681641, !P0 ;  /* 0xbe2aaaa80f167808 */ /* 0x000fe40004000100 */
[----:B------:R-:W-:Y:S01]  /*0f40*/  FSEL R0, R18, 1, P0 ;  /* 0x3f80000012007808 */ /* 0x000fe20000000000 */
[----:B------:R-:W-:Y:S01]  /*0f50*/  FFMA R3, R2, R3, R5 ;  /* 0x0000000302037223 */ /* 0x000fe20000000005 */
[----:B------:R-:W-:-:S03]  /*0f60*/  FSETP.GE.AND P0, PT, |R13|, 105615, PT ;  /* 0x47ce47800d00780b */ /* 0x000fc60003f06200 */
[C---:B------:R-:W-:Y:S01]  /*0f70*/  FFMA R22, R2.reuse, R3, R22 ;  /* 0x0000000302167223 */ /* 0x040fe20000000016 */
[----:B------:R-:W-:Y:S01]  /*0f80*/  FFMA R3, R2, R0, RZ ;  /* 0x0000000002037223 */ /* 0x000fe200000000ff */
[----:B0-----:R-:W-:-:S03]  /*0f90*/  I2FP.F32.S32 R2, R4 ;  /* 0x0000000400027245 */ /* 0x001fc60000201400 */
[----:B------:R-:W-:Y:S02]  /*0fa0*/  FFMA R0, R3, R22, R0 ;  /* 0x0000001603007223 */ /* 0x000fe40000000000 */
[C---:B------:R-:W-:Y:S02]  /*0fb0*/  FFMA R3, R2.reuse, -1.5707962512969970703, R13 ;  /* 0xbfc90fda02037823 */ /* 0x040fe4000000000d */
[----:B------:R-:W-:Y:S02]  /*0fc0*/  @P1 FADD R0, RZ, -R0 ;  /* 0x80000000ff001221 */ /* 0x000fe40000000000 */
[----:B------:R-:W-:Y:S02]  /*0fd0*/  FFMA R17, R2, -7.5497894158615963534e-08, R3 ;  /* 0xb3a2216802117823 */ /* 0x000fe40000000003 */
[-C--:B-----5:R-:W-:Y:S01]  /*0fe0*/  FMUL R3, R9, R0.reuse ;  /* 0x0000000009037220 */ /* 0x0a0fe20000400000 */
[----:B------:R-:W-:Y:S01]  /*0ff0*/  FMUL R0, R8, R0 ;  /* 0x0000000008007220 */ /* 0x000fe20000400000 */
[----:B------:R-:W-:-:S02]  /*1000*/  FFMA R17, R2, -5.3903029534742383927e-15, R17 ;  /* 0xa7c234c502117823 */ /* 0x000fc40000000011 */
[-C--:B------:R-:W-:Y:S01]  /*1010*/  FFMA R8, R8, R20.reuse, -R3 ;  /* 0x0000001408087223 */ /* 0x080fe20000000803 */
[----:B------:R-:W-:Y:S01]  /*1020*/  FFMA R9, R9, R20, R0 ;  /* 0x0000001409097223 */ /* 0x000fe20000000000 */
[----:B------:R-:W-:Y:S02]  /*1030*/  IMAD.MOV.U32 R20, RZ, RZ, R4 ;  /* 0x000000ffff147224 */ /* 0x000fe400078e0004 */
[----:B------:R-:W-:Y:S01]  /*1040*/  IMAD.MOV.U32 R0, RZ, RZ, R17 ;  /* 0x000000ffff007224 */ /* 0x000fe200078e0011 */
[----:B------:R-:W-:Y:S06]  /*1050*/  @!P0 BRA `(.L_x_18) ;  /* 0x0000000000dc8947 */ /* 0x000fec0003800000 */
[----:B------:R-:W-:-:S13]  /*1060*/  FSETP.NEU.AND P0, PT, |R13|, +INF , PT ;  /* 0x7f8000000d00780b */ /* 0x000fda0003f0d200 */
[----:B------:R-:W-:Y:S01]  /*1070*/  @!P0 FMUL R0, RZ, R13 ;  /* 0x0000000dff008220 */ /* 0x000fe20000400000 */
[----:B------:R-:W-:Y:S01]  /*1080*/  @!P0 IMAD.MOV.U32 R4, RZ, RZ, RZ ;  /* 0x000000ffff048224 */ /* 0x000fe200078e00ff */
[----:B------:R-:W-:Y:S06]  /*1090*/  @!P0 BRA `(.L_x_18) ;  /* 0x0000000000cc8947 */ /* 0x000fec0003800000 */
[----:B------:R-:W-:Y:S01]  /*10a0*/  IMAD.SHL.U32 R2, R13, 0x100, RZ ;  /* 0x000001000d027824 */ /* 0x000fe200078e00ff */
[----:B------:R-:W-:Y:S01]  /*10b0*/  MOV R18, RZ ;  /* 0x000000ff00127202 */ /* 0x000fe20000000f00 */
[----:B------:R-:W-:Y:S01]  /*10c0*/  IMAD.MOV.U32 R0, RZ, RZ, R1 ;  /* 0x000000ffff007224 */ /* 0x000fe200078e0001 */
[----:B------:R-:W0:Y:S02]  /*10d0*/  LDCU.64 UR8, c[0x4][URZ] ;  /* 0x01000000ff0877ac */ /* 0x000e240008000a00 */
[----:B------:R-:W-:Y:S01]  /*10e0*/  LOP3.LUT R21, R2, 0x80000000, RZ, 0xfc, !PT ;  /* 0x8000000002157812 */ /* 0x000fe200078efcff */
[----:B------:R-:W-:Y:S01]  /*10f0*/  UMOV UR5, URZ ;  /* 0x000000ff00057c82 */ /* 0x000fe20008000000 */
[----:B------:R-:W-:-:S05]  /*1100*/  UMOV UR4, URZ ;  /* 0x000000ff00047c82 */ /* 0x000fca0008000000 */
.L_x_19:
        /* <DEDUP_REMOVED lines=29> */
[C---:B------:R-:W-:Y:S01]  /*12e0*/  SHF.L.W.U32.HI R4, R3.reuse, 0x2, R0 ;  /* 0x0000000203047819 */ /* 0x040fe20000010e00 */
[----:B------:R-:W-:-:S03]  /*12f0*/  IMAD.SHL.U32 R3, R3, 0x4, RZ ;  /* 0x0000000403037824 */ /* 0x000fc600078e00ff */
[----:B------:R-:W-:-:S04]  /*1300*/  SHF.R.S32.HI R5, RZ, 0x1f, R4 ;  /* 0x0000001fff057819 */ /* 0x000fc80000011404 */
[C---:B------:R-:W-:Y:S02]  /*1310*/  LOP3.LUT R2, R5.reuse, R3, RZ, 0x3c, !PT ;  /* 0x0000000305027212 */ /* 0x040fe400078e3cff */
[----:B------:R-:W-:Y:S02]  /*1320*/  LOP3.LUT R3, R5, R4, RZ, 0x3c, !PT ;  /* 0x0000000405037212 */ /* 0x000fe400078e3cff */
[----:B------:R-:W-:Y:S02]  /*1330*/  SHF.R.U32.HI R5, RZ, 0x1e, R0 ;  /* 0x0000001eff057819 */ /* 0x000fe40000011600 */
[C---:B------:R-:W-:Y:S02]  /*1340*/  LOP3.LUT R0, R4.reuse, R13, RZ, 0x3c, !PT ;  /* 0x0000000d04007212 */ /* 0x040fe400078e3cff */
[----:B------:R-:W0:Y:S01]  /*1350*/  I2F.F64.S64 R2, R2 ;  /* 0x0000000200027312 */ /* 0x000e220000301c00 */
[----:B------:R-:W-:Y:S02]  /*1360*/  LEA.HI R4, R4, R5, RZ, 0x1 ;  /* 0x0000000504047211 */ /* 0x000fe400078f08ff */
[----:B------:R-:W-:-:S02]  /*1370*/  ISETP.GE.AND P1, PT, R0, RZ, PT ;  /* 0x000000ff0000720c */ /* 0x000fc40003f26270 */
[----:B------:R-:W-:-:S05]  /*1380*/  IADD3 R0, PT, PT, -R4, RZ, RZ ;  /* 0x000000ff04007210 */ /* 0x000fca0007ffe1ff */
[----:B------:R-:W-:Y:S01]  /*1390*/  @!P0 IMAD.MOV.U32 R4, RZ, RZ, R0 ;  /* 0x000000ffff048224 */ /* 0x000fe200078e0000 */
[----:B0-----:R-:W-:-:S10]  /*13a0*/  DMUL R18, R2, UR4 ;  /* 0x0000000402127c28 */ /* 0x001fd40008000000 */
[----:B------:R-:W0:Y:S02]  /*13b0*/  F2F.F32.F64 R18, R18 ;  /* 0x0000001200127310 */ /* 0x000e240000301000 */
[----:B0-----:R-:W-:-:S07]  /*13c0*/  FSEL R0, -R18, R18, !P1 ;  /* 0x0000001212007208 */ /* 0x001fce0004800100 */
.L_x_18:
[----:B------:R-:W-:Y:S05]  /*13d0*/  BSYNC.RECONVERGENT B0 ;  /* 0x0000000000007941 */ /* 0x000fea0003800200 */
.L_x_17:
[----:B------:R-:W-:Y:S01]  /*13e0*/  LOP3.LUT R3, R4, 0x1, RZ, 0xc0, !PT ;  /* 0x0000000104037812 */ /* 0x000fe200078ec0ff */
[----:B------:R-:W-:Y:S01]  /*13f0*/  FMUL R2, R0, R0 ;  /* 0x0000000000027220 */ /* 0x000fe20000400000 */
[----:B------:R-:W-:Y:S01]  /*1400*/  VIADD R4, R4, 0x1 ;  /* 0x0000000104047836 */ /* 0x000fe20000000000 */
[----:B------:R-:W-:Y:S01]  /*1410*/  BSSY.RECONVERGENT B0, `(.L_x_20) ;  /* 0x0000046000007945 */ /* 0x000fe20003800200 */
[----:B------:R-:W-:Y:S01]  /*1420*/  ISETP.NE.U32.AND P0, PT, R3, 0x1, PT ;  /* 0x000000010300780c */ /* 0x000fe20003f05070 */
[----:B------:R-:W-:Y:S02]  /*1430*/  FFMA R3, R2, R11, -0.0013887860113754868507 ;  /* 0xbab607ed02037423 */ /* 0x000fe4000000000b */
[----:B------:R-:W-:Y:S02]  /*1440*/  LOP3.LUT P1, RZ, R4, 0x2, RZ, 0xc0, !PT ;  /* 0x0000000204ff7812 */ /* 0x000fe4000782c0ff */
[----:B------:R-:W-:Y:S02]  /*1450*/  FSEL R5, R16, 0.041666727513074874878, !P0 ;  /* 0x3d2aaabb10057808 */ /* 0x000fe40004000000 */
[----:B------:R-:W-:-:S02]  /*1460*/  FSEL R3, R3, -0.00019574658654164522886, P0 ;  /* 0xb94d415303037808 */ /* 0x000fc40000000000 */
[----:B------:R-:W-:Y:S02]  /*1470*/  FSEL R0, R0, 1, !P0 ;  /* 0x3f80000000007808 */ /* 0x000fe40004000000 */
[----:B------:R-:W-:Y:S01]  /*1480*/  FSEL R12, -R12, -0.4999999701976776123, !P0 ;  /* 0xbeffffff0c0c7808 */ /* 0x000fe20004000100 */
[C---:B------:R-:W-:Y:S01]  /*1490*/  FFMA R3, R2.reuse, R3, R5 ;  /* 0x0000000302037223 */ /* 0x040fe20000000005 */
        /* <DEDUP_REMOVED lines=17> */
.L_x_22:
[----:B0-----:R-:W-:Y:S01]  /*15b0*/  MOV R16, UR8 ;  /* 0x0000000800107c02 */ /* 0x001fe20008000f00 */
        /* <DEDUP_REMOVED lines=27> */
[----:B---3--:R-:W-:-:S04]  /*1770*/  @P0 SHF.L.W.U32.HI R3, R2, R4, R3 ;  /* 0x0000000402030219 */ /* 0x008fc80000010e03 */
[C---:B------:R-:W-:Y:S01]  /*1780*/  SHF.L.W.U32.HI R2, R3.reuse, 0x2, R0 ;  /* 0x0000000203027819 */ /* 0x040fe20000010e00 */
[----:B------:R-:W-:-:S03]  /*1790*/  IMAD.SHL.U32 R3, R3, 0x4, RZ ;  /* 0x0000000403037824 */ /* 0x000fc600078e00ff */
[----:B------:R-:W-:Y:S02]  /*17a0*/  SHF.R.S32.HI R4, RZ, 0x1f, R2 ;  /* 0x0000001fff047819 */ /* 0x000fe40000011402 */
[----:B------:R-:W-:Y:S02]  /*17b0*/  LOP3.LUT R13, R2, R13, RZ, 0x3c, !PT ;  /* 0x0000000d020d7212 */ /* 0x000fe400078e3cff */
[C---:B------:R-:W-:Y:S02]  /*17c0*/  LOP3.LUT R16, R4.reuse, R3, RZ, 0x3c, !PT ;  /* 0x0000000304107212 */ /* 0x040fe400078e3cff */
[----:B------:R-:W-:Y:S02]  /*17d0*/  LOP3.LUT R17, R4, R2, RZ, 0x3c, !PT ;  /* 0x0000000204117212 */ /* 0x000fe400078e3cff */
[----:B------:R-:W-:Y:S02]  /*17e0*/  SHF.R.U32.HI R3, RZ, 0x1e, R0 ;  /* 0x0000001eff037819 */ /* 0x000fe40000011600 */
[----:B------:R-:W-:-:S02]  /*17f0*/  ISETP.GE.AND P0, PT, R13, RZ, PT ;  /* 0x000000ff0d00720c */ /* 0x000fc40003f06270 */
[----:B------:R-:W1:Y:S01]  /*1800*/  I2F.F64.S64 R16, R16 ;  /* 0x0000001000107312 */ /* 0x000e620000301c00 */
[----:B------:R-:W-:-:S05]  /*1810*/  LEA.HI R20, R2, R3, RZ, 0x1 ;  /* 0x0000000302147211 */ /* 0x000fca00078f08ff */
[----:B------:R-:W-:-:S04]  /*1820*/  IMAD.MOV R0, RZ, RZ, -R20 ;  /* 0x000000ffff007224 */ /* 0x000fc800078e0a14 */
[----:B------:R-:W-:Y:S01]  /*1830*/  @!P1 IMAD.MOV.U32 R20, RZ, RZ, R0 ;  /* 0x000000ffff149224 */ /* 0x000fe200078e0000 */
[----:B-1----:R-:W-:-:S10]  /*1840*/  DMUL R18, R16, UR4 ;  /* 0x0000000410127c28 */ /* 0x002fd40008000000 */
[----:B------:R-:W1:Y:S02]  /*1850*/  F2F.F32.F64 R18, R18 ;  /* 0x0000001200127310 */ /* 0x000e640000301000 */
[----:B01----:R-:W-:-:S07]  /*1860*/  FSEL R17, -R18, R18, !P0 ;  /* 0x0000001212117208 */ /* 0x003fce0004000100 */
.L_x_21:
[----:B------:R-:W-:Y:S05]  /*1870*/  BSYNC.RECONVERGENT B0 ;  /* 0x0000000000007941 */ /* 0x000fea0003800200 */
.L_x_20:
[----:B------:R-:W-:Y:S01]  /*1880*/  FMUL R4, R17, R17 ;  /* 0x0000001111047220 */ /* 0x000fe20000400000 */
[C---:B------:R-:W-:Y:S01]  /*1890*/  LOP3.LUT R0, R20.reuse, 0x1, RZ, 0xc0, !PT ;  /* 0x0000000114007812 */ /* 0x040fe200078ec0ff */
[----:B------:R-:W0:Y:S01]  /*18a0*/  LDC.64 R2, c[0x0][0x388] ;  /* 0x0000e200ff027b82 */ /* 0x000e220000000a00 */
[----:B------:R-:W-:Y:S01]  /*18b0*/  LOP3.LUT P1, RZ, R20, 0x2, RZ, 0xc0, !PT ;  /* 0x0000000214ff7812 */ /* 0x000fe2000782c0ff */
[----:B------:R-:W-:Y:S01]  /*18c0*/  FFMA R11, R4, R11, -0.0013887860113754868507 ;  /* 0xbab607ed040b7423 */ /* 0x000fe2000000000b */
[----:B------:R-:W-:-:S04]  /*18d0*/  ISETP.NE.U32.AND P0, PT, R0, 0x1, PT ;  /* 0x000000010000780c */ /* 0x000fc80003f05070 */
[----:B------:R-:W-:Y:S02]  /*18e0*/  FSEL R13, R14, 0.0083327032625675201416, !P0 ;  /* 0x3c0885e40e0d7808 */ /* 0x000fe40004000000 */
[----:B------:R-:W-:Y:S02]  /*18f0*/  FSEL R11, R11, -0.00019574658654164522886, !P0 ;  /* 0xb94d41530b0b7808 */ /* 0x000fe40004000000 */
[----:B------:R-:W-:Y:S02]  /*1900*/  FSEL R12, -R15, -0.16666662693023681641, !P0 ;  /* 0xbe2aaaa80f0c7808 */ /* 0x000fe40004000100 */
[----:B------:R-:W-:Y:S01]  /*1910*/  FSEL R0, R17, 1, P0 ;  /* 0x3f80000011007808 */ /* 0x000fe20000000000 */
[----:B------:R-:W-:-:S04]  /*1920*/  FFMA R11, R4, R11, R13 ;  /* 0x0000000b040b7223 */ /* 0x000fc8000000000d */
[C---:B------:R-:W-:Y:S01]  /*1930*/  FFMA R12, R4.reuse, R11, R12 ;  /* 0x0000000b040c7223 */ /* 0x040fe2000000000c */
[----:B------:R-:W-:-:S04]  /*1940*/  FFMA R11, R4, R0, RZ ;  /* 0x00000000040b7223 */ /* 0x000fc800000000ff */
[----:B------:R-:W-:Y:S01]  /*1950*/  FFMA R0, R11, R12, R0 ;  /* 0x0000000c0b007223 */ /* 0x000fe20000000000 */
[----:B------:R-:W-:Y:S01]  /*1960*/  FMUL R11, R7, R5 ;  /* 0x00000005070b7220 */ /* 0x000fe20000400000 */
[----:B0-----:R-:W-:-:S04]  /*1970*/  IMAD.WIDE.U32 R2, R10, 0x8, R2 ;  /* 0x000000080a027825 */ /* 0x001fc800078e0002 */
[----:B------:R-:W-:-:S04]  /*1980*/  @P1 FADD R0, RZ, -R0 ;  /* 0x80000000ff001221 */ /* 0x000fc80000000000 */
[-C--:B------:R-:W-:Y:S01]  /*1990*/  FMUL R4, R7, R0.reuse ;  /* 0x0000000007047220 */ /* 0x080fe20000400000 */
[----:B------:R-:W-:-:S03]  /*19a0*/  FFMA R0, R6, R0, -R11 ;  /* 0x0000000006007223 */ /* 0x000fc6000000080b */
[----:B------:R-:W-:Y:S01]  /*19b0*/  FFMA R5, R6, R5, R4 ;  /* 0x0000000506057223 */ /* 0x000fe20000000004 */
[----:B------:R-:W-:-:S03]  /*19c0*/  FADD R9, R9, R0 ;  /* 0x0000000009097221 */ /* 0x000fc60000000000 */
[----:B------:R-:W-:-:S05]  /*19d0*/  FADD R8, R8, R5 ;  /* 0x0000000508087221 */ /* 0x000fca0000000000 */
[----:B------:R-:W-:Y:S01]  /*19e0*/  STG.E.64 desc[UR6][R2.64], R8 ;  /* 0x0000000802007986 */ /* 0x000fe2000c101b06 */
[----:B------:R-:W-:Y:S05]  /*19f0*/  EXIT ;  /* 0x000000000000794d */ /* 0x000fea0003800000 */
        .weak           $__internal_0_$__cuda_sm20_sqrt_rn_f32_slowpath
        .type           $__internal_0_$__cuda_sm20_sqrt_rn_f32_slowpath,@function
        .size           $__internal_0_$__cuda_sm20_sqrt_rn_f32_slowpath,($__internal_1_$__cuda_sm3x_div_rn_noftz_f32_slowpath - $__internal_0_$__cuda_sm20_sqrt_rn_f32_slowpath)
$__internal_0_$__cuda_sm20_sqrt_rn_f32_slowpath:
[----:B------:R-:W-:-:S13]  /*1a00*/  LOP3.LUT P0, RZ, R0, 0x7fffffff, RZ, 0xc0, !PT ;  /* 0x7fffffff00ff7812 */ /* 0x000fda000780c0ff */
[----:B------:R-:W-:Y:S01]  /*1a10*/  @!P0 MOV R4, R0 ;  /* 0x0000000000048202 */ /* 0x000fe20000000f00 */
[----:B------:R-:W-:Y:S06]  /*1a20*/  @!P0 BRA `(.L_x_23) ;  /* 0x0000000000408947 */ /* 0x000fec0003800000 */
[----:B------:R-:W-:-:S13]  /*1a30*/  FSETP.GEU.FTZ.AND P0, PT, R0, RZ, PT ;  /* 0x000000ff0000720b */ /* 0x000fda0003f1e000 */
[----:B------:R-:W-:Y:S01]  /*1a40*/  @!P0 IMAD.MOV.U32 R4, RZ, RZ, 0x7fffffff ;  /* 0x7fffffffff048424 */ /* 0x000fe200078e00ff */
[----:B------:R-:W-:Y:S06]  /*1a50*/  @!P0 BRA `(.L_x_23) ;  /* 0x0000000000348947 */ /* 0x000fec0003800000 */
[----:B------:R-:W-:-:S13]  /*1a60*/  FSETP.GTU.FTZ.AND P0, PT, |R0|, +INF , PT ;  /* 0x7f8000000000780b */ /* 0x000fda0003f1c200 */
[----:B------:R-:W-:Y:S01]  /*1a70*/  @P0 FADD.FTZ R4, R0, 1 ;  /* 0x3f80000000040421 */ /* 0x000fe20000010000 */
[----:B------:R-:W-:Y:S06]  /*1a80*/  @P0 BRA `(.L_x_23) ;  /* 0x0000000000280947 */ /* 0x000fec0003800000 */
[----:B------:R-:W-:-:S13]  /*1a90*/  FSETP.NEU.FTZ.AND P0, PT, |R0|, +INF , PT ;  /* 0x7f8000000000780b */ /* 0x000fda0003f1d200 */
[----:B------:R-:W-:-:S04]  /*1aa0*/  @P0 FFMA R5, R0, 1.84467440737095516160e+19, RZ ;  /* 0x5f80000000050823 */ /* 0x000fc800000000ff */
[----:B------:R-:W0:Y:S02]  /*1ab0*/  @P0 MUFU.RSQ R4, R5 ;  /* 0x0000000500040308 */ /* 0x000e240000001400 */
[----:B0-----:R-:W-:Y:S01]  /*1ac0*/  @P0 FMUL.FTZ R6, R5, R4 ;  /* 0x0000000405060220 */ /* 0x001fe20000410000 */
[----:B------:R-:W-:Y:S01]  /*1ad0*/  @P0 FMUL.FTZ R8, R4, 0.5 ;  /* 0x3f00000004080820 */ /* 0x000fe20000410000 */
[----:B------:R-:W-:Y:S02]  /*1ae0*/  @!P0 IMAD.MOV.U32 R4, RZ, RZ, R0 ;  /* 0x000000ffff048224 */ /* 0x000fe400078e0000 */
[----:B------:R-:W-:-:S04]  /*1af0*/  @P0 FADD.FTZ R7, -R6, -RZ ;  /* 0x800000ff06070221 */ /* 0x000fc80000010100 */
[----:B------:R-:W-:-:S04]  /*1b00*/  @P0 FFMA R7, R6, R7, R5 ;  /* 0x0000000706070223 */ /* 0x000fc80000000005 */
[----:B------:R-:W-:-:S04]  /*1b10*/  @P0 FFMA R7, R7, R8, R6 ;  /* 0x0000000807070223 */ /* 0x000fc80000000006 */
[----:B------:R-:W-:-:S07]  /*1b20*/  @P0 FMUL.FTZ R4, R7, 2.3283064365386962891e-10 ;  /* 0x2f80000007040820 */ /* 0x000fce0000410000 */
.L_x_23:
[----:B------:R-:W-:Y:S02]  /*1b30*/  IMAD.MOV.U32 R0, RZ, RZ, R4 ;  /* 0x000000ffff007224 */ /* 0x000fe400078e0004 */
[----:B------:R-:W-:Y:S02]  /*1b40*/  IMAD.MOV.U32 R4, RZ, RZ, R9 ;  /* 0x000000ffff047224 */ /* 0x000fe400078e0009 */
[----:B------:R-:W-:-:S04]  /*1b50*/  IMAD.MOV.U32 R5, RZ, RZ, 0x0 ;  /* 0x00000000ff057424 */ /* 0x000fc800078e00ff */
[----:B------:R-:W-:Y:S05]  /*1b60*/  RET.REL.NODEC R4 `(_Z22generateSpectrumKernelP6float2S0_jjjff) ;  /* 0xffffffe404247950 */ /* 0x000fea0003c3ffff */
        .weak           $__internal_1_$__cuda_sm3x_div_rn_noftz_f32_slowpath
        .type           $__internal_1_$__cuda_sm3x_div_rn_noftz_f32_slowpath,@function
        .size           $__internal_1_$__cuda_sm3x_div_rn_noftz_f32_slowpath,(.L_x_34 - $__internal_1_$__cuda_sm3x_div_rn_noftz_f32_slowpath)
$__internal_1_$__cuda_sm3x_div_rn_noftz_f32_slowpath:
[----:B------:R-:W0:Y:S08]  /*1b70*/  LDC R0, c[0x0][0x3a0] ;  /* 0x0000e800ff007b82 */ /* 0x000e300000000800 */
[----:B------:R-:W1:Y:S01]  /*1b80*/  LDC R12, c[0x0][0x3a0] ;  /* 0x0000e800ff0c7b82 */ /* 0x000e620000000800 */
[----:B0-----:R-:W-:-:S04]  /*1b90*/  SHF.R.U32.HI R9, RZ, 0x17, R0 ;  /* 0x00000017ff097819 */ /* 0x001fc80000011600 */
[----:B------:R-:W-:-:S05]  /*1ba0*/  LOP3.LUT R11, R9, 0xff, RZ, 0xc0, !PT ;  /* 0x000000ff090b7812 */ /* 0x000fca00078ec0ff */
[----:B------:R-:W-:-:S05]  /*1bb0*/  VIADD R13, R11, 0xffffffff ;  /* 0xffffffff0b0d7836 */ /* 0x000fca0000000000 */
[----:B------:R-:W-:-:S13]  /*1bc0*/  ISETP.GT.U32.AND P0, PT, R13, 0xfd, PT ;  /* 0x000000fd0d00780c */ /* 0x000fda0003f04070 */
[----:B------:R-:W-:Y:S01]  /*1bd0*/  @!P0 MOV R14, RZ ;  /* 0x000000ff000e8202 */ /* 0x000fe20000000f00 */
[----:B-1----:R-:W-:Y:S06]  /*1be0*/  @!P0 BRA `(.L_x_24) ;  /* 0x00000000003c8947 */ /* 0x002fec0003800000 */
[----:B------:R-:W-:-:S13]  /*1bf0*/  FSETP.GTU.FTZ.AND P0, PT, |R0|, +INF , PT ;  /* 0x7f8000000000780b */ /* 0x000fda0003f1c200 */
[----:B------:R-:W-:Y:S05]  /*1c00*/  @P0 BRA `(.L_x_25) ;  /* 0x0000000400280947 */ /* 0x000fea0003800000 */
[----:B------:R-:W-:-:S05]  /*1c10*/  IMAD.MOV.U32 R9, RZ, RZ, 0x40c90fdb ;  /* 0x40c90fdbff097424 */ /* 0x000fca00078e00ff */
[----:B------:R-:W-:-:S13]  /*1c20*/  LOP3.LUT P0, RZ, R12, 0x7fffffff, R9, 0xc8, !PT ;  /* 0x7fffffff0cff7812 */ /* 0x000fda000780c809 */
[----:B------:R-:W-:Y:S05]  /*1c30*/  @!P0 BRA `(.L_x_26) ;  /* 0x0000000400148947 */ /* 0x000fea0003800000 */
[----:B------:R-:W-:Y:S02]  /*1c40*/  FSETP.NEU.FTZ.AND P0, PT, |R0|, +INF , PT ;  /* 0x7f8000000000780b */ /* 0x000fe40003f1d200 */
[----:B------:R-:W-:-:S04]  /*1c50*/  LOP3.LUT P1, RZ, R9, 0x7fffffff, RZ, 0xc0, !PT ;  /* 0x7fffffff09ff7812 */ /* 0x000fc8000782c0ff */
[----:B------:R-:W-:-:S13]  /*1c60*/  PLOP3.LUT P0, PT, P0, P1, PT, 0x2f, 0xf2 ;  /* 0x0000000000f2781c */ /* 0x000fda0000702577 */
[----:B------:R-:W-:Y:S05]  /*1c70*/  @P0 BRA `(.L_x_27) ;  /* 0x0000000000fc0947 */ /* 0x000fea0003800000 */
[----:B------:R-:W-:-:S13]  /*1c80*/  LOP3.LUT P0, RZ, R12, 0x7fffffff, RZ, 0xc0, !PT ;  /* 0x7fffffff0cff7812 */ /* 0x000fda000780c0ff */
[----:B------:R-:W-:Y:S05]  /*1c90*/  @!P0 BRA `(.L_x_28) ;  /* 0x0000000000e88947 */ /* 0x000fea0003800000 */
[----:B------:R-:W-:Y:S01]  /*1ca0*/  ISETP.GE.AND P0, PT, R13, RZ, PT ;  /* 0x000000ff0d00720c */ /* 0x000fe20003f06270 */
[----:B------:R-:W-:-:S12]  /*1cb0*/  IMAD.MOV.U32 R14, RZ, RZ, RZ ;  /* 0x000000ffff0e7224 */ /* 0x000fd800078e00ff */
[----:B------:R-:W-:Y:S01]  /*1cc0*/  @!P0 FFMA R12, R0, 1.84467440737095516160e+19, RZ ;  /* 0x5f800000000c8823 */ /* 0x000fe200000000ff */
[----:B------:R-:W-:-:S07]  /*1cd0*/  @!P0 VIADD R14, R14, 0x40 ;  /* 0x000000400e0e8836 */ /* 0x000fce0000000000 */
.L_x_24:
[----:B------:R-:W-:Y:S01]  /*1ce0*/  LEA R9, R11, 0xc0800000, 0x17 ;  /* 0xc08000000b097811 */ /* 0x000fe200078eb8ff */
[----:B------:R-:W-:Y:S01]  /*1cf0*/  UMOV UR4, 0x40c90fdb ;  /* 0x40c90fdb00047882 */ /* 0x000fe20000000000 */
[----:B------:R-:W-:Y:S01]  /*1d00*/  IADD3 R11, PT, PT, R14, 0x81, -R11 ;  /* 0x000000810e0b7810 */ /* 0x000fe20007ffe80b */
[----:B------:R-:W-:Y:S02]  /*1d10*/  UIADD3 UR4, UPT, UPT, UR4, -0x1000000, URZ ;  /* 0xff00000004047890 */ /* 0x000fe4000fffe0ff */
[----:B------:R-:W-:-:S04]  /*1d20*/  IMAD.IADD R12, R12, 0x1, -R9 ;  /* 0x000000010c0c7824 */ /* 0x000fc800078e0a09 */
[----:B------:R-:W0:Y:S01]  /*1d30*/  MUFU.RCP R0, R12 ;  /* 0x0000000c00007308 */ /* 0x000e220000001000 */
[----:B------:R-:W-:-:S04]  /*1d40*/  FADD.FTZ R9, -R12, -RZ ;  /* 0x800000ff0c097221 */ /* 0x000fc80000010100 */
[----:B0-----:R-:W-:-:S04]  /*1d50*/  FFMA R13, R0, R9, 1 ;  /* 0x3f800000000d7423 */ /* 0x001fc80000000009 */
[----:B------:R-:W-:-:S04]  /*1d60*/  FFMA R0, R0, R13, R0 ;  /* 0x0000000d00007223 */ /* 0x000fc80000000000 */
[----:B------:R-:W-:-:S04]  /*1d70*/  FFMA R13, R0, UR4, RZ ;  /* 0x00000004000d7c23 */ /* 0x000fc800080000ff */
[----:B------:R-:W-:-:S04]  /*1d80*/  FFMA R16, R9, R13, UR4 ;  /* 0x0000000409107e23 */ /* 0x000fc8000800000d */
[----:B------:R-:W-:-:S04]  /*1d90*/  FFMA R13, R0, R16, R13 ;  /* 0x00000010000d7223 */ /* 0x000fc8000000000d */
[----:B------:R-:W-:-:S04]  /*1da0*/  FFMA R16, R9, R13, UR4 ;  /* 0x0000000409107e23 */ /* 0x000fc8000800000d */
[----:B------:R-:W-:-:S05]  /*1db0*/  FFMA R9, R0, R16, R13 ;  /* 0x0000001000097223 */ /* 0x000fca000000000d */
[----:B------:R-:W-:-:S04]  /*1dc0*/  SHF.R.U32.HI R12, RZ, 0x17, R9 ;  /* 0x00000017ff0c7819 */ /* 0x000fc80000011609 */
[----:B------:R-:W-:-:S05]  /*1dd0*/  LOP3.LUT R12, R12, 0xff, RZ, 0xc0, !PT ;  /* 0x000000ff0c0c7812 */ /* 0x000fca00078ec0ff */
[----:B------:R-:W-:-:S04]  /*1de0*/  IMAD.IADD R14, R12, 0x1, R11 ;  /* 0x000000010c0e7824 */ /* 0x000fc800078e020b */
[----:B------:R-:W-:-:S05]  /*1df0*/  VIADD R12, R14, 0xffffffff ;  /* 0xffffffff0e0c7836 */ /* 0x000fca0000000000 */
[----:B------:R-:W-:-:S13]  /*1e00*/  ISETP.GE.U32.AND P0, PT, R12, 0xfe, PT ;  /* 0x000000fe0c00780c */ /* 0x000fda0003f06070 */
[----:B------:R-:W-:Y:S05]  /*1e10*/  @!P0 BRA `(.L_x_29) ;  /* 0x0000000000808947 */ /* 0x000fea0003800000 */
[----:B------:R-:W-:-:S13]  /*1e20*/  ISETP.GT.AND P0, PT, R14, 0xfe, PT ;  /* 0x000000fe0e00780c */ /* 0x000fda0003f04270 */
[----:B------:R-:W-:Y:S05]  /*1e30*/  @P0 BRA `(.L_x_30) ;  /* 0x00000000006c0947 */ /* 0x000fea0003800000 */
[----:B------:R-:W-:-:S13]  /*1e40*/  ISETP.GE.AND P0, PT, R14, 0x1, PT ;  /* 0x000000010e00780c */ /* 0x000fda0003f06270 */
[----:B------:R-:W-:Y:S05]  /*1e50*/  @P0 BRA `(.L_x_31) ;  /* 0x0000000000980947 */ /* 0x000fea0003800000 */
[----:B------:R-:W-:Y:S02]  /*1e60*/  ISETP.GE.AND P0, PT, R14, -0x18, PT ;  /* 0xffffffe80e00780c */ /* 0x000fe40003f06270 */
[----:B------:R-:W-:-:S11]  /*1e70*/  LOP3.LUT R9, R9, 0x80000000, RZ, 0xc0, !PT ;  /* 0x8000000009097812 */ /* 0x000fd600078ec0ff */
[----:B------:R-:W-:Y:S05]  /*1e80*/  @!P0 BRA `(.L_x_31) ;  /* 0x00000000008c8947 */ /* 0x000fea0003800000 */
[-CC-:B------:R-:W-:Y:S01]  /*1e90*/  FFMA.RZ R11, R0, R16.reuse, R13.reuse ;  /* 0x00000010000b7223 */ /* 0x180fe2000000c00d */
[C---:B------:R-:W-:Y:S02]  /*1ea0*/  ISETP.NE.AND P2, PT, R14.reuse, RZ, PT ;  /* 0x000000ff0e00720c */ /* 0x040fe40003f45270 */
[----:B------:R-:W-:Y:S02]  /*1eb0*/  ISETP.NE.AND P1, PT, R14, RZ, PT ;  /* 0x000000ff0e00720c */ /* 0x000fe40003f25270 */
[----:B------:R-:W-:Y:S01]  /*1ec0*/  LOP3.LUT R12, R11, 0x7fffff, RZ, 0xc0, !PT ;  /* 0x007fffff0b0c7812 */ /* 0x000fe200078ec0ff */
[CCC-:B------:R-:W-:Y:S01]  /*1ed0*/  FFMA.RP R11, R0.reuse, R16.reuse, R13.reuse ;  /* 0x00000010000b7223 */ /* 0x1c0fe2000000800d */
[----:B------:R-:W-:Y:S01]  /*1ee0*/  FFMA.RM R0, R0, R16, R13 ;  /* 0x0000001000007223 */ /* 0x000fe2000000400d */
[----:B------:R-:W-:Y:S01]  /*1ef0*/  IADD3 R13, PT, PT, R14, 0x20, RZ ;  /* 0x000000200e0d7810 */ /* 0x000fe20007ffe0ff */
[----:B------:R-:W-:Y:S01]  /*1f00*/  IMAD.MOV R14, RZ, RZ, -R14 ;  /* 0x000000ffff0e7224 */ /* 0x000fe200078e0a0e */
[----:B------:R-:W-:-:S02]  /*1f10*/  LOP3.LUT R12, R12, 0x800000, RZ, 0xfc, !PT ;  /* 0x008000000c0c7812 */ /* 0x000fc400078efcff */
[----:B------:R-:W-:Y:S02]  /*1f20*/  FSETP.NEU.FTZ.AND P0, PT, R11, R0, PT ;  /* 0x000000000b00720b */ /* 0x000fe40003f1d000 */
[----:B------:R-:W-:Y:S02]  /*1f30*/  SHF.L.U32 R13, R12, R13, RZ ;  /* 0x0000000d0c0d7219 */ /* 0x000fe400000006ff */
[----:B------:R-:W-:Y:S02]  /*1f40*/  SEL R11, R14, RZ, P2 ;  /* 0x000000ff0e0b7207 */ /* 0x000fe40001000000 */
[----:B------:R-:W-:Y:S02]  /*1f50*/  ISETP.NE.AND P1, PT, R13, RZ, P1 ;  /* 0x000000ff0d00720c */ /* 0x000fe40000f25270 */
[----:B------:R-:W-:Y:S02]  /*1f60*/  SHF.R.U32.HI R11, RZ, R11, R12 ;  /* 0x0000000bff0b7219 */ /* 0x000fe4000001160c */
[----:B------:R-:W-:-:S02]  /*1f70*/  PLOP3.LUT P0, PT, P0, P1, PT, 0xf8, 0x8f ;  /* 0x00000000008f781c */ /* 0x000fc40000703f70 */
[----:B------:R-:W-:Y:S02]  /*1f80*/  SHF.R.U32.HI R13, RZ, 0x1, R11 ;  /* 0x00000001ff0d7819 */ /* 0x000fe4000001160b */
[----:B------:R-:W-:-:S04]  /*1f90*/  SEL R0, RZ, 0x1, !P0 ;  /* 0x00000001ff007807 */ /* 0x000fc80004000000 */
[----:B------:R-:W-:-:S04]  /*1fa0*/  LOP3.LUT R0, R0, 0x1, R13, 0xf8, !PT ;  /* 0x0000000100007812 */ /* 0x000fc800078ef80d */
[----:B------:R-:W-:-:S05]  /*1fb0*/  LOP3.LUT R0, R0, R11, RZ, 0xc0, !PT ;  /* 0x0000000b00007212 */ /* 0x000fca00078ec0ff */
[----:B------:R-:W-:-:S05]  /*1fc0*/  IMAD.IADD R0, R13, 0x1, R0 ;  /* 0x000000010d007824 */ /* 0x000fca00078e0200 */
[----:B------:R-:W-:Y:S01]  /*1fd0*/  LOP3.LUT R9, R0, R9, RZ, 0xfc, !PT ;  /* 0x0000000900097212 */ /* 0x000fe200078efcff */
[----:B------:R-:W-:Y:S06]  /*1fe0*/  BRA `(.L_x_31) ;  /* 0x0000000000347947 */ /* 0x000fec0003800000 */
.L_x_30:
[----:B------:R-:W-:-:S04]  /*1ff0*/  LOP3.LUT R9, R9, 0x80000000, RZ, 0xc0, !PT ;  /* 0x8000000009097812 */ /* 0x000fc800078ec0ff */
[----:B------:R-:W-:Y:S01]  /*2000*/  LOP3.LUT R9, R9, 0x7f800000, RZ, 0xfc, !PT ;  /* 0x7f80000009097812 */ /* 0x000fe200078efcff */
[----:B------:R-:W-:Y:S06]  /*2010*/  BRA `(.L_x_31) ;  /* 0x0000000000287947 */ /* 0x000fec0003800000 */
.L_x_29:
[----:B------:R-:W-:Y:S01]  /*2020*/  IMAD R9, R11, 0x800000, R9 ;  /* 0x008000000b097824 */ /* 0x000fe200078e0209 */
[----:B------:R-:W-:Y:S06]  /*2030*/  BRA `(.L_x_31) ;  /* 0x0000000000207947 */ /* 0x000fec0003800000 */
.L_x_28:
[----:B------:R-:W-:-:S04]  /*2040*/  LOP3.LUT R9, R12, 0x80000000, R9, 0x48, !PT ;  /* 0x800000000c097812 */ /* 0x000fc800078e4809 */
[----:B------:R-:W-:Y:S01]  /*2050*/  LOP3.LUT R9, R9, 0x7f800000, RZ, 0xfc, !PT ;  /* 0x7f80000009097812 */ /* 0x000fe200078efcff */
[----:B------:R-:W-:Y:S06]  /*2060*/  BRA `(.L_x_31) ;  /* 0x0000000000147947 */ /* 0x000fec0003800000 */
.L_x_27:
[----:B------:R-:W-:Y:S01]  /*2070*/  LOP3.LUT R9, R12, 0x80000000, R9, 0x48, !PT ;  /* 0x800000000c097812 */ /* 0x000fe200078e4809 */
[----:B------:R-:W-:Y:S06]  /*2080*/  BRA `(.L_x_31) ;  /* 0x00000000000c7947 */ /* 0x000fec0003800000 */
.L_x_26:
[----:B------:R-:W0:Y:S01]  /*2090*/  MUFU.RSQ R9, -QNAN ;  /* 0xffc0000000097908 */ /* 0x000e220000001400 */
[----:B------:R-:W-:Y:S05]  /*20a0*/  BRA `(.L_x_31) ;  /* 0x0000000000047947 */ /* 0x000fea0003800000 */
.L_x_25:
[----:B------:R-:W-:-:S07]  /*20b0*/  FADD.FTZ R9, R0, 6.2831854820251464844 ;  /* 0x40c90fdb00097421 */ /* 0x000fce0000010000 */
.L_x_31:
[----:B0-----:R-:W-:Y:S02]  /*20c0*/  IMAD.MOV.U32 R0, RZ, RZ, R9 ;  /* 0x000000ffff007224 */ /* 0x001fe400078e0009 */
[----:B------:R-:W-:-:S04]  /*20d0*/  IMAD.MOV.U32 R9, RZ, RZ, 0x0 ;  /* 0x00000000ff097424 */ /* 0x000fc800078e00ff */
[----:B------:R-:W-:Y:S05]  /*20e0*/  RET.REL.NODEC R8 `(_Z22generateSpectrumKernelP6float2S0_jjjff) ;  /* 0xffffffdc08c47950 */ /* 0x000fea0003c3ffff */
.L_x_32:
        /* <DEDUP_REMOVED lines=9> */
.L_x_34:


//--------------------- .nv.global.init           --------------------------
	.section	.nv.global.init,"aw",@progbits
	.align	4
.nv.global.init:
	.type		__cudart_i2opi_f,@object
	.size		__cudart_i2opi_f,(.L_0 - __cudart_i2opi_f)
__cudart_i2opi_f:
        /*0000*/ 	.byte	0x41, 0x90, 0x43, 0x3c, 0x99, 0x95, 0x62, 0xdb, 0xc0, 0xdd, 0x34, 0xf5, 0xd1, 0x57, 0x27, 0xfc
        /*0010*/ 	.byte	0x29, 0x15, 0x44, 0x4e, 0x6e, 0x83, 0xf9, 0xa2
.L_0:


//--------------------- .nv.shared.reserved.0     --------------------------
	.section	.nv.shared.reserved.0,"aw",@nobits
	.weak		__nv_reservedSMEM_offset_0_alias
	.size		__nv_reservedSMEM_offset_0_alias, 0, 64
	.other		__nv_reservedSMEM_offset_0_alias,@"STO_CUDA_RESERVED_SHARED STV_DEFAULT"
__nv_reservedSMEM_offset_0_alias:
	.zero		0
	.zero		64


//--------------------- .nv.constant0._Z20calculateSlopeKernelPfP6float2jj --------------------------
	.section	.nv.constant0._Z20calculateSlopeKernelPfP6float2jj,"a",@progbits
	.sectionflags	@""
	.align	4
.nv.constant0._Z20calculateSlopeKernelPfP6float2jj:
	.zero		920


//--------------------- .nv.constant0._Z21updateHeightmapKernelPfP6float2j --------------------------
	.section	.nv.constant0._Z21updateHeightmapKernelPfP6float2j,"a",@progbits
	.sectionflags	@""
	.align	4
.nv.constant0._Z21updateHeightmapKernelPfP6float2j:
	.zero		916


//--------------------- .nv.constant0._Z22generateSpectrumKernelP6float2S0_jjjff --------------------------
	.section	.nv.constant0._Z22generateSpectrumKernelP6float2S0_jjjff,"a",@progbits
	.sectionflags	@""
	.align	4
.nv.constant0._Z22generateSpectrumKernelP6float2S0_jjjff:
	.zero		932


//--------------------- SYMBOLS --------------------------

	.type		.nv.reservedSmem.offset0,@object
	.size		.nv.reservedSmem.offset0,0x4
